//
// Generated by NVIDIA NVVM Compiler
//
// Compiler Build ID: CL-36424714
// Cuda compilation tools, release 13.0, V13.0.88
// Based on NVVM 20.0.0
//

.version 9.0
.target sm_100
.address_size 64

	// .globl	_Z9addKernelPiPKiS1_
// _ZZ15matrixMulSharedPiS_S_iE6tile_a has been demoted
// _ZZ15matrixMulSharedPiS_S_iE6tile_b has been demoted

.visible .entry _Z9addKernelPiPKiS1_(
	.param .u64 .ptr .align 1 _Z9addKernelPiPKiS1__param_0,
	.param .u64 .ptr .align 1 _Z9addKernelPiPKiS1__param_1,
	.param .u64 .ptr .align 1 _Z9addKernelPiPKiS1__param_2
)
{
	.reg .b32 	%r<5>;
	.reg .b64 	%rd<11>;

	ld.param.u64 	%rd1, [_Z9addKernelPiPKiS1__param_0];
	ld.param.u64 	%rd2, [_Z9addKernelPiPKiS1__param_1];
	ld.param.u64 	%rd3, [_Z9addKernelPiPKiS1__param_2];
	cvta.to.global.u64 	%rd4, %rd1;
	cvta.to.global.u64 	%rd5, %rd3;
	cvta.to.global.u64 	%rd6, %rd2;
	mov.u32 	%r1, %tid.x;
	mul.wide.u32 	%rd7, %r1, 4;
	add.s64 	%rd8, %rd6, %rd7;
	ld.global.u32 	%r2, [%rd8];
	add.s64 	%rd9, %rd5, %rd7;
	ld.global.u32 	%r3, [%rd9];
	add.s32 	%r4, %r3, %r2;
	add.s64 	%rd10, %rd4, %rd7;
	st.global.u32 	[%rd10], %r4;
	ret;

}
	// .globl	_Z15matrixMulSharedPiS_S_i
.visible .entry _Z15matrixMulSharedPiS_S_i(
	.param .u64 .ptr .align 1 _Z15matrixMulSharedPiS_S_i_param_0,
	.param .u64 .ptr .align 1 _Z15matrixMulSharedPiS_S_i_param_1,
	.param .u64 .ptr .align 1 _Z15matrixMulSharedPiS_S_i_param_2,
	.param .u32 _Z15matrixMulSharedPiS_S_i_param_3
)
{
	.reg .pred 	%p<8>;
	.reg .b32 	%r<470>;
	.reg .b64 	%rd<40>;
	// demoted variable
	.shared .align 4 .b8 _ZZ15matrixMulSharedPiS_S_iE6tile_a[1024];
	// demoted variable
	.shared .align 4 .b8 _ZZ15matrixMulSharedPiS_S_iE6tile_b[1024];
	ld.param.u32 	%r40, [_Z15matrixMulSharedPiS_S_i_param_3];
	mov.u32 	%r42, %ctaid.x;
	mov.u32 	%r43, %ctaid.y;
	mov.u32 	%r1, %tid.x;
	mov.u32 	%r2, %tid.y;
	shl.b32 	%r44, %r43, 4;
	add.s32 	%r3, %r44, %r2;
	shl.b32 	%r4, %r42, 4;
	add.s32 	%r5, %r4, %r1;
	shr.s32 	%r45, %r40, 31;
	shr.u32 	%r46, %r45, 28;
	add.s32 	%r47, %r40, %r46;
	shr.s32 	%r6, %r47, 4;
	setp.lt.s32 	%p1, %r40, 16;
	mov.b32 	%r469, 0;
	@%p1 bra 	$L__BB1_9;
	mad.lo.s32 	%r460, %r40, %r3, %r1;
	shl.b32 	%r50, %r2, 6;
	mov.u32 	%r51, _ZZ15matrixMulSharedPiS_S_iE6tile_a;
	add.s32 	%r8, %r51, %r50;
	add.s32 	%r52, %r6, -1;
	setp.lt.u32 	%p2, %r52, 3;
	mov.b32 	%r467, 0;
	mov.u32 	%r469, %r467;
	@%p2 bra 	$L__BB1_4;
	and.b32  	%r467, %r6, 134217724;
	neg.s32 	%r461, %r467;
	add.s32 	%r55, %r2, 48;
	mad.lo.s32 	%r56, %r40, %r55, %r1;
	add.s32 	%r459, %r56, %r4;
	add.s32 	%r57, %r2, 32;
	mad.lo.s32 	%r58, %r40, %r57, %r1;
	add.s32 	%r458, %r58, %r4;
	add.s32 	%r59, %r2, 16;
	mad.lo.s32 	%r60, %r40, %r59, %r1;
	add.s32 	%r457, %r60, %r4;
	mad.lo.s32 	%r61, %r2, %r40, %r1;
	add.s32 	%r456, %r61, %r4;
	mov.b32 	%r469, 0;
$L__BB1_3:
	.pragma "nounroll";
	ld.param.u64 	%rd36, [_Z15matrixMulSharedPiS_S_i_param_1];
	ld.param.u64 	%rd33, [_Z15matrixMulSharedPiS_S_i_param_0];
	cvta.to.global.u64 	%rd4, %rd33;
	mul.wide.s32 	%rd5, %r460, 4;
	add.s64 	%rd6, %rd4, %rd5;
	ld.global.u32 	%r62, [%rd6];
	shl.b32 	%r64, %r1, 2;
	add.s32 	%r65, %r8, %r64;
	st.shared.u32 	[%r65], %r62;
	cvta.to.global.u64 	%rd7, %rd36;
	mul.wide.u32 	%rd8, %r456, 4;
	add.s64 	%rd9, %rd7, %rd8;
	ld.global.u32 	%r66, [%rd9];
	mov.u32 	%r68, _ZZ15matrixMulSharedPiS_S_iE6tile_b;
	add.s32 	%r69, %r68, %r64;
	add.s32 	%r70, %r69, %r50;
	st.shared.u32 	[%r70], %r66;
	bar.sync 	0;
	ld.shared.u32 	%r71, [%r8];
	ld.shared.u32 	%r72, [%r69];
	mad.lo.s32 	%r73, %r72, %r71, %r469;
	ld.shared.u32 	%r74, [%r8+4];
	ld.shared.u32 	%r75, [%r69+64];
	mad.lo.s32 	%r76, %r75, %r74, %r73;
	ld.shared.u32 	%r77, [%r8+8];
	ld.shared.u32 	%r78, [%r69+128];
	mad.lo.s32 	%r79, %r78, %r77, %r76;
	ld.shared.u32 	%r80, [%r8+12];
	ld.shared.u32 	%r81, [%r69+192];
	mad.lo.s32 	%r82, %r81, %r80, %r79;
	ld.shared.u32 	%r83, [%r8+16];
	ld.shared.u32 	%r84, [%r69+256];
	mad.lo.s32 	%r85, %r84, %r83, %r82;
	ld.shared.u32 	%r86, [%r8+20];
	ld.shared.u32 	%r87, [%r69+320];
	mad.lo.s32 	%r88, %r87, %r86, %r85;
	ld.shared.u32 	%r89, [%r8+24];
	ld.shared.u32 	%r90, [%r69+384];
	mad.lo.s32 	%r91, %r90, %r89, %r88;
	ld.shared.u32 	%r92, [%r8+28];
	ld.shared.u32 	%r93, [%r69+448];
	mad.lo.s32 	%r94, %r93, %r92, %r91;
	ld.shared.u32 	%r95, [%r8+32];
	ld.shared.u32 	%r96, [%r69+512];
	mad.lo.s32 	%r97, %r96, %r95, %r94;
	ld.shared.u32 	%r98, [%r8+36];
	ld.shared.u32 	%r99, [%r69+576];
	mad.lo.s32 	%r100, %r99, %r98, %r97;
	ld.shared.u32 	%r101, [%r8+40];
	ld.shared.u32 	%r102, [%r69+640];
	mad.lo.s32 	%r103, %r102, %r101, %r100;
	ld.shared.u32 	%r104, [%r8+44];
	ld.shared.u32 	%r105, [%r69+704];
	mad.lo.s32 	%r106, %r105, %r104, %r103;
	ld.shared.u32 	%r107, [%r8+48];
	ld.shared.u32 	%r108, [%r69+768];
	mad.lo.s32 	%r109, %r108, %r107, %r106;
	ld.shared.u32 	%r110, [%r8+52];
	ld.shared.u32 	%r111, [%r69+832];
	mad.lo.s32 	%r112, %r111, %r110, %r109;
	ld.shared.u32 	%r113, [%r8+56];
	ld.shared.u32 	%r114, [%r69+896];
	mad.lo.s32 	%r115, %r114, %r113, %r112;
	ld.shared.u32 	%r116, [%r8+60];
	ld.shared.u32 	%r117, [%r69+960];
	mad.lo.s32 	%r118, %r117, %r116, %r115;
	bar.sync 	0;
	ld.global.u32 	%r119, [%rd6+64];
	st.shared.u32 	[%r65], %r119;
	mul.wide.u32 	%rd10, %r457, 4;
	add.s64 	%rd11, %rd7, %rd10;
	ld.global.u32 	%r120, [%rd11];
	st.shared.u32 	[%r70], %r120;
	bar.sync 	0;
	ld.shared.u32 	%r121, [%r8];
	ld.shared.u32 	%r122, [%r69];
	mad.lo.s32 	%r123, %r122, %r121, %r118;
	ld.shared.u32 	%r124, [%r8+4];
	ld.shared.u32 	%r125, [%r69+64];
	mad.lo.s32 	%r126, %r125, %r124, %r123;
	ld.shared.u32 	%r127, [%r8+8];
	ld.shared.u32 	%r128, [%r69+128];
	mad.lo.s32 	%r129, %r128, %r127, %r126;
	ld.shared.u32 	%r130, [%r8+12];
	ld.shared.u32 	%r131, [%r69+192];
	mad.lo.s32 	%r132, %r131, %r130, %r129;
	ld.shared.u32 	%r133, [%r8+16];
	ld.shared.u32 	%r134, [%r69+256];
	mad.lo.s32 	%r135, %r134, %r133, %r132;
	ld.shared.u32 	%r136, [%r8+20];
	ld.shared.u32 	%r137, [%r69+320];
	mad.lo.s32 	%r138, %r137, %r136, %r135;
	ld.shared.u32 	%r139, [%r8+24];
	ld.shared.u32 	%r140, [%r69+384];
	mad.lo.s32 	%r141, %r140, %r139, %r138;
	ld.shared.u32 	%r142, [%r8+28];
	ld.shared.u32 	%r143, [%r69+448];
	mad.lo.s32 	%r144, %r143, %r142, %r141;
	ld.shared.u32 	%r145, [%r8+32];
	ld.shared.u32 	%r146, [%r69+512];
	mad.lo.s32 	%r147, %r146, %r145, %r144;
	ld.shared.u32 	%r148, [%r8+36];
	ld.shared.u32 	%r149, [%r69+576];
	mad.lo.s32 	%r150, %r149, %r148, %r147;
	ld.shared.u32 	%r151, [%r8+40];
	ld.shared.u32 	%r152, [%r69+640];
	mad.lo.s32 	%r153, %r152, %r151, %r150;
	ld.shared.u32 	%r154, [%r8+44];
	ld.shared.u32 	%r155, [%r69+704];
	mad.lo.s32 	%r156, %r155, %r154, %r153;
	ld.shared.u32 	%r157, [%r8+48];
	ld.shared.u32 	%r158, [%r69+768];
	mad.lo.s32 	%r159, %r158, %r157, %r156;
	ld.shared.u32 	%r160, [%r8+52];
	ld.shared.u32 	%r161, [%r69+832];
	mad.lo.s32 	%r162, %r161, %r160, %r159;
	ld.shared.u32 	%r163, [%r8+56];
	ld.shared.u32 	%r164, [%r69+896];
	mad.lo.s32 	%r165, %r164, %r163, %r162;
	ld.shared.u32 	%r166, [%r8+60];
	ld.shared.u32 	%r167, [%r69+960];
	mad.lo.s32 	%r168, %r167, %r166, %r165;
	bar.sync 	0;
	ld.global.u32 	%r169, [%rd6+128];
	st.shared.u32 	[%r65], %r169;
	mul.wide.u32 	%rd12, %r458, 4;
	add.s64 	%rd13, %rd7, %rd12;
	ld.global.u32 	%r170, [%rd13];
	st.shared.u32 	[%r70], %r170;
	bar.sync 	0;
	ld.shared.u32 	%r171, [%r8];
	ld.shared.u32 	%r172, [%r69];
	mad.lo.s32 	%r173, %r172, %r171, %r168;
	ld.shared.u32 	%r174, [%r8+4];
	ld.shared.u32 	%r175, [%r69+64];
	mad.lo.s32 	%r176, %r175, %r174, %r173;
	ld.shared.u32 	%r177, [%r8+8];
	ld.shared.u32 	%r178, [%r69+128];
	mad.lo.s32 	%r179, %r178, %r177, %r176;
	ld.shared.u32 	%r180, [%r8+12];
	ld.shared.u32 	%r181, [%r69+192];
	mad.lo.s32 	%r182, %r181, %r180, %r179;
	ld.shared.u32 	%r183, [%r8+16];
	ld.shared.u32 	%r184, [%r69+256];
	mad.lo.s32 	%r185, %r184, %r183, %r182;
	ld.shared.u32 	%r186, [%r8+20];
	ld.shared.u32 	%r187, [%r69+320];
	mad.lo.s32 	%r188, %r187, %r186, %r185;
	ld.shared.u32 	%r189, [%r8+24];
	ld.shared.u32 	%r190, [%r69+384];
	mad.lo.s32 	%r191, %r190, %r189, %r188;
	ld.shared.u32 	%r192, [%r8+28];
	ld.shared.u32 	%r193, [%r69+448];
	mad.lo.s32 	%r194, %r193, %r192, %r191;
	ld.shared.u32 	%r195, [%r8+32];
	ld.shared.u32 	%r196, [%r69+512];
	mad.lo.s32 	%r197, %r196, %r195, %r194;
	ld.shared.u32 	%r198, [%r8+36];
	ld.shared.u32 	%r199, [%r69+576];
	mad.lo.s32 	%r200, %r199, %r198, %r197;
	ld.shared.u32 	%r201, [%r8+40];
	ld.shared.u32 	%r202, [%r69+640];
	mad.lo.s32 	%r203, %r202, %r201, %r200;
	ld.shared.u32 	%r204, [%r8+44];
	ld.shared.u32 	%r205, [%r69+704];
	mad.lo.s32 	%r206, %r205, %r204, %r203;
	ld.shared.u32 	%r207, [%r8+48];
	ld.shared.u32 	%r208, [%r69+768];
	mad.lo.s32 	%r209, %r208, %r207, %r206;
	ld.shared.u32 	%r210, [%r8+52];
	ld.shared.u32 	%r211, [%r69+832];
	mad.lo.s32 	%r212, %r211, %r210, %r209;
	ld.shared.u32 	%r213, [%r8+56];
	ld.shared.u32 	%r214, [%r69+896];
	mad.lo.s32 	%r215, %r214, %r213, %r212;
	ld.shared.u32 	%r216, [%r8+60];
	ld.shared.u32 	%r217, [%r69+960];
	mad.lo.s32 	%r218, %r217, %r216, %r215;
	bar.sync 	0;
	ld.global.u32 	%r219, [%rd6+192];
	st.shared.u32 	[%r65], %r219;
	mul.wide.u32 	%rd14, %r459, 4;
	add.s64 	%rd15, %rd7, %rd14;
	ld.global.u32 	%r220, [%rd15];
	st.shared.u32 	[%r70], %r220;
	bar.sync 	0;
	ld.shared.u32 	%r221, [%r8];
	ld.shared.u32 	%r222, [%r69];
	mad.lo.s32 	%r223, %r222, %r221, %r218;
	ld.shared.u32 	%r224, [%r8+4];
	ld.shared.u32 	%r225, [%r69+64];
	mad.lo.s32 	%r226, %r225, %r224, %r223;
	ld.shared.u32 	%r227, [%r8+8];
	ld.shared.u32 	%r228, [%r69+128];
	mad.lo.s32 	%r229, %r228, %r227, %r226;
	ld.shared.u32 	%r230, [%r8+12];
	ld.shared.u32 	%r231, [%r69+192];
	mad.lo.s32 	%r232, %r231, %r230, %r229;
	ld.shared.u32 	%r233, [%r8+16];
	ld.shared.u32 	%r234, [%r69+256];
	mad.lo.s32 	%r235, %r234, %r233, %r232;
	ld.shared.u32 	%r236, [%r8+20];
	ld.shared.u32 	%r237, [%r69+320];
	mad.lo.s32 	%r238, %r237, %r236, %r235;
	ld.shared.u32 	%r239, [%r8+24];
	ld.shared.u32 	%r240, [%r69+384];
	mad.lo.s32 	%r241, %r240, %r239, %r238;
	ld.shared.u32 	%r242, [%r8+28];
	ld.shared.u32 	%r243, [%r69+448];
	mad.lo.s32 	%r244, %r243, %r242, %r241;
	ld.shared.u32 	%r245, [%r8+32];
	ld.shared.u32 	%r246, [%r69+512];
	mad.lo.s32 	%r247, %r246, %r245, %r244;
	ld.shared.u32 	%r248, [%r8+36];
	ld.shared.u32 	%r249, [%r69+576];
	mad.lo.s32 	%r250, %r249, %r248, %r247;
	ld.shared.u32 	%r251, [%r8+40];
	ld.shared.u32 	%r252, [%r69+640];
	mad.lo.s32 	%r253, %r252, %r251, %r250;
	ld.shared.u32 	%r254, [%r8+44];
	ld.shared.u32 	%r255, [%r69+704];
	mad.lo.s32 	%r256, %r255, %r254, %r253;
	ld.shared.u32 	%r257, [%r8+48];
	ld.shared.u32 	%r258, [%r69+768];
	mad.lo.s32 	%r259, %r258, %r257, %r256;
	ld.shared.u32 	%r260, [%r8+52];
	ld.shared.u32 	%r261, [%r69+832];
	mad.lo.s32 	%r262, %r261, %r260, %r259;
	ld.shared.u32 	%r263, [%r8+56];
	ld.shared.u32 	%r264, [%r69+896];
	mad.lo.s32 	%r265, %r264, %r263, %r262;
	ld.shared.u32 	%r266, [%r8+60];
	ld.shared.u32 	%r267, [%r69+960];
	mad.lo.s32 	%r469, %r267, %r266, %r265;
	bar.sync 	0;
	add.s32 	%r461, %r461, 4;
	add.s32 	%r460, %r460, 64;
	shl.b32 	%r268, %r40, 6;
	add.s32 	%r459, %r459, %r268;
	add.s32 	%r458, %r458, %r268;
	add.s32 	%r457, %r457, %r268;
	add.s32 	%r456, %r456, %r268;
	setp.ne.s32 	%p3, %r461, 0;
	@%p3 bra 	$L__BB1_3;
$L__BB1_4:
	and.b32  	%r32, %r6, 3;
	setp.eq.s32 	%p4, %r32, 0;
	@%p4 bra 	$L__BB1_9;
	setp.eq.s32 	%p5, %r32, 1;
	@%p5 bra 	$L__BB1_7;
	ld.param.u64 	%rd37, [_Z15matrixMulSharedPiS_S_i_param_1];
	ld.param.u64 	%rd34, [_Z15matrixMulSharedPiS_S_i_param_0];
	shl.b32 	%r270, %r467, 4;
	mad.lo.s32 	%r275, %r40, %r3, %r1;
	add.s32 	%r276, %r275, %r270;
	cvta.to.global.u64 	%rd16, %rd34;
	mul.wide.s32 	%rd17, %r276, 4;
	add.s64 	%rd18, %rd16, %rd17;
	ld.global.u32 	%r277, [%rd18];
	shl.b32 	%r278, %r1, 2;
	add.s32 	%r279, %r8, %r278;
	st.shared.u32 	[%r279], %r277;
	add.s32 	%r280, %r270, %r2;
	mad.lo.s32 	%r281, %r280, %r40, %r5;
	cvta.to.global.u64 	%rd19, %rd37;
	mul.wide.u32 	%rd20, %r281, 4;
	add.s64 	%rd21, %rd19, %rd20;
	ld.global.u32 	%r282, [%rd21];
	mov.u32 	%r284, _ZZ15matrixMulSharedPiS_S_iE6tile_b;
	add.s32 	%r285, %r284, %r278;
	add.s32 	%r286, %r285, %r50;
	st.shared.u32 	[%r286], %r282;
	bar.sync 	0;
	ld.shared.u32 	%r287, [%r8];
	ld.shared.u32 	%r288, [%r285];
	mad.lo.s32 	%r289, %r288, %r287, %r469;
	ld.shared.u32 	%r290, [%r8+4];
	ld.shared.u32 	%r291, [%r285+64];
	mad.lo.s32 	%r292, %r291, %r290, %r289;
	ld.shared.u32 	%r293, [%r8+8];
	ld.shared.u32 	%r294, [%r285+128];
	mad.lo.s32 	%r295, %r294, %r293, %r292;
	ld.shared.u32 	%r296, [%r8+12];
	ld.shared.u32 	%r297, [%r285+192];
	mad.lo.s32 	%r298, %r297, %r296, %r295;
	ld.shared.u32 	%r299, [%r8+16];
	ld.shared.u32 	%r300, [%r285+256];
	mad.lo.s32 	%r301, %r300, %r299, %r298;
	ld.shared.u32 	%r302, [%r8+20];
	ld.shared.u32 	%r303, [%r285+320];
	mad.lo.s32 	%r304, %r303, %r302, %r301;
	ld.shared.u32 	%r305, [%r8+24];
	ld.shared.u32 	%r306, [%r285+384];
	mad.lo.s32 	%r307, %r306, %r305, %r304;
	ld.shared.u32 	%r308, [%r8+28];
	ld.shared.u32 	%r309, [%r285+448];
	mad.lo.s32 	%r310, %r309, %r308, %r307;
	ld.shared.u32 	%r311, [%r8+32];
	ld.shared.u32 	%r312, [%r285+512];
	mad.lo.s32 	%r313, %r312, %r311, %r310;
	ld.shared.u32 	%r314, [%r8+36];
	ld.shared.u32 	%r315, [%r285+576];
	mad.lo.s32 	%r316, %r315, %r314, %r313;
	ld.shared.u32 	%r317, [%r8+40];
	ld.shared.u32 	%r318, [%r285+640];
	mad.lo.s32 	%r319, %r318, %r317, %r316;
	ld.shared.u32 	%r320, [%r8+44];
	ld.shared.u32 	%r321, [%r285+704];
	mad.lo.s32 	%r322, %r321, %r320, %r319;
	ld.shared.u32 	%r323, [%r8+48];
	ld.shared.u32 	%r324, [%r285+768];
	mad.lo.s32 	%r325, %r324, %r323, %r322;
	ld.shared.u32 	%r326, [%r8+52];
	ld.shared.u32 	%r327, [%r285+832];
	mad.lo.s32 	%r328, %r327, %r326, %r325;
	ld.shared.u32 	%r329, [%r8+56];
	ld.shared.u32 	%r330, [%r285+896];
	mad.lo.s32 	%r331, %r330, %r329, %r328;
	ld.shared.u32 	%r332, [%r8+60];
	ld.shared.u32 	%r333, [%r285+960];
	mad.lo.s32 	%r334, %r333, %r332, %r331;
	bar.sync 	0;
	ld.global.u32 	%r335, [%rd18+64];
	st.shared.u32 	[%r279], %r335;
	add.s32 	%r336, %r280, 16;
	mad.lo.s32 	%r337, %r336, %r40, %r5;
	mul.wide.u32 	%rd22, %r337, 4;
	add.s64 	%rd23, %rd19, %rd22;
	ld.global.u32 	%r338, [%rd23];
	st.shared.u32 	[%r286], %r338;
	bar.sync 	0;
	ld.shared.u32 	%r339, [%r8];
	ld.shared.u32 	%r340, [%r285];
	mad.lo.s32 	%r341, %r340, %r339, %r334;
	ld.shared.u32 	%r342, [%r8+4];
	ld.shared.u32 	%r343, [%r285+64];
	mad.lo.s32 	%r344, %r343, %r342, %r341;
	ld.shared.u32 	%r345, [%r8+8];
	ld.shared.u32 	%r346, [%r285+128];
	mad.lo.s32 	%r347, %r346, %r345, %r344;
	ld.shared.u32 	%r348, [%r8+12];
	ld.shared.u32 	%r349, [%r285+192];
	mad.lo.s32 	%r350, %r349, %r348, %r347;
	ld.shared.u32 	%r351, [%r8+16];
	ld.shared.u32 	%r352, [%r285+256];
	mad.lo.s32 	%r353, %r352, %r351, %r350;
	ld.shared.u32 	%r354, [%r8+20];
	ld.shared.u32 	%r355, [%r285+320];
	mad.lo.s32 	%r356, %r355, %r354, %r353;
	ld.shared.u32 	%r357, [%r8+24];
	ld.shared.u32 	%r358, [%r285+384];
	mad.lo.s32 	%r359, %r358, %r357, %r356;
	ld.shared.u32 	%r360, [%r8+28];
	ld.shared.u32 	%r361, [%r285+448];
	mad.lo.s32 	%r362, %r361, %r360, %r359;
	ld.shared.u32 	%r363, [%r8+32];
	ld.shared.u32 	%r364, [%r285+512];
	mad.lo.s32 	%r365, %r364, %r363, %r362;
	ld.shared.u32 	%r366, [%r8+36];
	ld.shared.u32 	%r367, [%r285+576];
	mad.lo.s32 	%r368, %r367, %r366, %r365;
	ld.shared.u32 	%r369, [%r8+40];
	ld.shared.u32 	%r370, [%r285+640];
	mad.lo.s32 	%r371, %r370, %r369, %r368;
	ld.shared.u32 	%r372, [%r8+44];
	ld.shared.u32 	%r373, [%r285+704];
	mad.lo.s32 	%r374, %r373, %r372, %r371;
	ld.shared.u32 	%r375, [%r8+48];
	ld.shared.u32 	%r376, [%r285+768];
	mad.lo.s32 	%r377, %r376, %r375, %r374;
	ld.shared.u32 	%r378, [%r8+52];
	ld.shared.u32 	%r379, [%r285+832];
	mad.lo.s32 	%r380, %r379, %r378, %r377;
	ld.shared.u32 	%r381, [%r8+56];
	ld.shared.u32 	%r382, [%r285+896];
	mad.lo.s32 	%r383, %r382, %r381, %r380;
	ld.shared.u32 	%r384, [%r8+60];
	ld.shared.u32 	%r385, [%r285+960];
	mad.lo.s32 	%r469, %r385, %r384, %r383;
	bar.sync 	0;
	add.s32 	%r467, %r467, 2;
$L__BB1_7:
	and.b32  	%r386, %r6, 1;
	setp.eq.b32 	%p6, %r386, 1;
	not.pred 	%p7, %p6;
	@%p7 bra 	$L__BB1_9;
	ld.param.u64 	%rd38, [_Z15matrixMulSharedPiS_S_i_param_1];
	ld.param.u64 	%rd35, [_Z15matrixMulSharedPiS_S_i_param_0];
	shl.b32 	%r387, %r467, 4;
	mad.lo.s32 	%r392, %r40, %r3, %r1;
	add.s32 	%r393, %r392, %r387;
	cvta.to.global.u64 	%rd24, %rd35;
	mul.wide.s32 	%rd25, %r393, 4;
	add.s64 	%rd26, %rd24, %rd25;
	ld.global.u32 	%r394, [%rd26];
	shl.b32 	%r395, %r1, 2;
	add.s32 	%r396, %r8, %r395;
	st.shared.u32 	[%r396], %r394;
	add.s32 	%r397, %r387, %r2;
	mad.lo.s32 	%r398, %r397, %r40, %r5;
	cvta.to.global.u64 	%rd27, %rd38;
	mul.wide.u32 	%rd28, %r398, 4;
	add.s64 	%rd29, %rd27, %rd28;
	ld.global.u32 	%r399, [%rd29];
	mov.u32 	%r401, _ZZ15matrixMulSharedPiS_S_iE6tile_b;
	add.s32 	%r402, %r401, %r395;
	add.s32 	%r403, %r402, %r50;
	st.shared.u32 	[%r403], %r399;
	bar.sync 	0;
	ld.shared.u32 	%r404, [%r8];
	ld.shared.u32 	%r405, [%r402];
	mad.lo.s32 	%r406, %r405, %r404, %r469;
	ld.shared.u32 	%r407, [%r8+4];
	ld.shared.u32 	%r408, [%r402+64];
	mad.lo.s32 	%r409, %r408, %r407, %r406;
	ld.shared.u32 	%r410, [%r8+8];
	ld.shared.u32 	%r411, [%r402+128];
	mad.lo.s32 	%r412, %r411, %r410, %r409;
	ld.shared.u32 	%r413, [%r8+12];
	ld.shared.u32 	%r414, [%r402+192];
	mad.lo.s32 	%r415, %r414, %r413, %r412;
	ld.shared.u32 	%r416, [%r8+16];
	ld.shared.u32 	%r417, [%r402+256];
	mad.lo.s32 	%r418, %r417, %r416, %r415;
	ld.shared.u32 	%r419, [%r8+20];
	ld.shared.u32 	%r420, [%r402+320];
	mad.lo.s32 	%r421, %r420, %r419, %r418;
	ld.shared.u32 	%r422, [%r8+24];
	ld.shared.u32 	%r423, [%r402+384];
	mad.lo.s32 	%r424, %r423, %r422, %r421;
	ld.shared.u32 	%r425, [%r8+28];
	ld.shared.u32 	%r426, [%r402+448];
	mad.lo.s32 	%r427, %r426, %r425, %r424;
	ld.shared.u32 	%r428, [%r8+32];
	ld.shared.u32 	%r429, [%r402+512];
	mad.lo.s32 	%r430, %r429, %r428, %r427;
	ld.shared.u32 	%r431, [%r8+36];
	ld.shared.u32 	%r432, [%r402+576];
	mad.lo.s32 	%r433, %r432, %r431, %r430;
	ld.shared.u32 	%r434, [%r8+40];
	ld.shared.u32 	%r435, [%r402+640];
	mad.lo.s32 	%r436, %r435, %r434, %r433;
	ld.shared.u32 	%r437, [%r8+44];
	ld.shared.u32 	%r438, [%r402+704];
	mad.lo.s32 	%r439, %r438, %r437, %r436;
	ld.shared.u32 	%r440, [%r8+48];
	ld.shared.u32 	%r441, [%r402+768];
	mad.lo.s32 	%r442, %r441, %r440, %r439;
	ld.shared.u32 	%r443, [%r8+52];
	ld.shared.u32 	%r444, [%r402+832];
	mad.lo.s32 	%r445, %r444, %r443, %r442;
	ld.shared.u32 	%r446, [%r8+56];
	ld.shared.u32 	%r447, [%r402+896];
	mad.lo.s32 	%r448, %r447, %r446, %r445;
	ld.shared.u32 	%r449, [%r8+60];
	ld.shared.u32 	%r450, [%r402+960];
	mad.lo.s32 	%r469, %r450, %r449, %r448;
	bar.sync 	0;
$L__BB1_9:
	ld.param.u64 	%rd39, [_Z15matrixMulSharedPiS_S_i_param_2];
	cvta.to.global.u64 	%rd30, %rd39;
	mad.lo.s32 	%r455, %r40, %r3, %r5;
	mul.wide.s32 	%rd31, %r455, 4;
	add.s64 	%rd32, %rd30, %rd31;
	st.global.u32 	[%rd32], %r469;
	ret;

}


// ===== COMPILED SASS (sm_100) =====

	.target	sm_100

	.elftype	@"ET_EXEC"


//--------------------- .note.nv.tkinfo           --------------------------
	.section	.note.nv.tkinfo,"",@"SHT_NOTE"
	.sectionflags	@"SHF_NOTE_NV_TKINFO"
	.tkinfo
        /*0018*/ 	.word	0x00000002
        /*0030*/ 	.string	""
        /*0030*/ 	.string	"ptxas"
        /*0030*/ 	.string	"Cuda compilation tools, release 13.0, V13.0.88"
        /*0030*/ 	.string	"Build cuda_13.0.r13.0/compiler.36424714_0"
        /*0030*/ 	.string	"-arch sm_100 -m 64 "



//--------------------- .note.nv.cuinfo           --------------------------
	.section	.note.nv.cuinfo,"",@"SHT_NOTE"
	.sectionflags	@"SHF_NOTE_NV_CUINFO"
        /*0018*/ 	.short	0x0002
        /*001a*/ 	.short	0x0064
        /*001c*/ 	.short	0x0082
	.zero		2


//--------------------- .nv.info                  --------------------------
	.section	.nv.info,"",@"SHT_CUDA_INFO"
	.align	4


	//----- nvinfo : EIATTR_REGCOUNT
	.align		4
        /*0000*/ 	.byte	0x04, 0x2f
        /*0002*/ 	.short	(.L_1 - .L_0)
	.align		4
.L_0:
        /*0004*/ 	.word	index@(_Z9addKernelPiPKiS1_)
        /*0008*/ 	.word	0x0000000c


	//----- nvinfo : EIATTR_FRAME_SIZE
	.align		4
.L_1:
        /*000c*/ 	.byte	0x04, 0x11
        /*000e*/ 	.short	(.L_3 - .L_2)
	.align		4
.L_2:
        /*0010*/ 	.word	index@(_Z9addKernelPiPKiS1_)
        /*0014*/ 	.word	0x00000000


	//----- nvinfo : EIATTR_REGCOUNT
	.align		4
.L_3:
        /*0018*/ 	.byte	0x04, 0x2f
        /*001a*/ 	.short	(.L_5 - .L_4)
	.align		4
.L_4:
        /*001c*/ 	.word	index@(_Z15matrixMulSharedPiS_S_i)
        /*0020*/ 	.word	0x00000028


	//----- nvinfo : EIATTR_FRAME_SIZE
	.align		4
.L_5:
        /*0024*/ 	.byte	0x04, 0x11
        /*0026*/ 	.short	(.L_7 - .L_6)
	.align		4
.L_6:
        /*0028*/ 	.word	index@(_Z15matrixMulSharedPiS_S_i)
        /*002c*/ 	.word	0x00000000


	//----- nvinfo : EIATTR_MIN_STACK_SIZE
	.align		4
.L_7:
        /*0030*/ 	.byte	0x04, 0x12
        /*0032*/ 	.short	(.L_9 - .L_8)
	.align		4
.L_8:
        /*0034*/ 	.word	index@(_Z15matrixMulSharedPiS_S_i)
        /*0038*/ 	.word	0x00000000


	//----- nvinfo : EIATTR_MIN_STACK_SIZE
	.align		4
.L_9:
        /*003c*/ 	.byte	0x04, 0x12
        /*003e*/ 	.short	(.L_11 - .L_10)
	.align		4
.L_10:
        /*0040*/ 	.word	index@(_Z9addKernelPiPKiS1_)
        /*0044*/ 	.word	0x00000000
.L_11:


//--------------------- .nv.compat                --------------------------
	.section	.nv.compat,"",@"SHT_CUDA_COMPAT_INFO"
	.align	4
        /*0000*/ 	.byte	0x02, 0x09, 0x00, 0x00, 0x02, 0x02, 0x01, 0x00, 0x02, 0x05, 0x05, 0x00, 0x03, 0x07, 0x01, 0x01
        /*0010*/ 	.byte	0x02, 0x03, 0x00, 0x00, 0x02, 0x06, 0x01, 0x00, 0x04, 0x0b, 0x08, 0x00, 0x09, 0x00, 0x00, 0x00
        /*0020*/ 	.byte	0x00, 0x00, 0x00, 0x00


//--------------------- .nv.info._Z15matrixMulSharedPiS_S_i --------------------------
	.section	.nv.info._Z15matrixMulSharedPiS_S_i,"",@"SHT_CUDA_INFO"
	.sectionflags	@""
	.align	4


	//----- nvinfo : EIATTR_CUDA_API_VERSION
	.align		4
        /*0000*/ 	.byte	0x04, 0x37
        /*0002*/ 	.short	(.L_13 - .L_12)
.L_12:
        /*0004*/ 	.word	0x00000082


	//----- nvinfo : EIATTR_KPARAM_INFO
	.align		4
.L_13:
        /*0008*/ 	.byte	0x04, 0x17
        /*000a*/ 	.short	(.L_15 - .L_14)
.L_14:
        /*000c*/ 	.word	0x00000000
        /*0010*/ 	.short	0x0003
        /*0012*/ 	.short	0x0018
        /*0014*/ 	.byte	0x00, 0xf0, 0x11, 0x00


	//----- nvinfo : EIATTR_KPARAM_INFO
	.align		4
.L_15:
        /*0018*/ 	.byte	0x04, 0x17
        /*001a*/ 	.short	(.L_17 - .L_16)
.L_16:
        /*001c*/ 	.word	0x00000000
        /*0020*/ 	.short	0x0002
        /*0022*/ 	.short	0x0010
        /*0024*/ 	.byte	0x00, 0xf5, 0x21, 0x00


	//----- nvinfo : EIATTR_KPARAM_INFO
	.align		4
.L_17:
        /*0028*/ 	.byte	0x04, 0x17
        /*002a*/ 	.short	(.L_19 - .L_18)
.L_18:
        /*002c*/ 	.word	0x00000000
        /*0030*/ 	.short	0x0001
        /*0032*/ 	.short	0x0008
        /*0034*/ 	.byte	0x00, 0xf5, 0x21, 0x00


	//----- nvinfo : EIATTR_KPARAM_INFO
	.align		4
.L_19:
        /*0038*/ 	.byte	0x04, 0x17
        /*003a*/ 	.short	(.L_21 - .L_20)
.L_20:
        /*003c*/ 	.word	0x00000000
        /*0040*/ 	.short	0x0000
        /*0042*/ 	.short	0x0000
        /*0044*/ 	.byte	0x00, 0xf5, 0x21, 0x00


	//----- nvinfo : EIATTR_SPARSE_MMA_MASK
	.align		4
.L_21:
        /*0048*/ 	.byte	0x03, 0x50
        /*004a*/ 	.short	0x0000


	//----- nvinfo : EIATTR_MAXREG_COUNT
	.align		4
        /*004c*/ 	.byte	0x03, 0x1b
        /*004e*/ 	.short	0x00ff


	//----- nvinfo : EIATTR_NUM_BARRIERS
	.align		4
        /*0050*/ 	.byte	0x02, 0x4c
        /*0052*/ 	.byte	0x01
	.zero		1


	//----- nvinfo : EIATTR_MERCURY_ISA_VERSION
	.align		4
        /*0054*/ 	.byte	0x03, 0x5f
        /*0056*/ 	.short	0x0101


	//----- nvinfo : EIATTR_VRC_CTA_INIT_COUNT
	.align		4
        /*0058*/ 	.byte	0x02, 0x4a
	.zero		1
	.zero		1


	//----- nvinfo : EIATTR_EXIT_INSTR_OFFSETS
	.align		4
        /*005c*/ 	.byte	0x04, 0x1c
        /*005e*/ 	.short	(.L_23 - .L_22)


	//   ....[0]....
.L_22:
        /*0060*/ 	.word	0x00001890


	//----- nvinfo : EIATTR_CBANK_PARAM_SIZE
	.align		4
.L_23:
        /*0064*/ 	.byte	0x03, 0x19
        /*0066*/ 	.short	0x001c


	//----- nvinfo : EIATTR_PARAM_CBANK
	.align		4
        /*0068*/ 	.byte	0x04, 0x0a
        /*006a*/ 	.short	(.L_25 - .L_24)
	.align		4
.L_24:
        /*006c*/ 	.word	index@(.nv.constant0._Z15matrixMulSharedPiS_S_i)
        /*0070*/ 	.short	0x0380
        /*0072*/ 	.short	0x001c


	//----- nvinfo : EIATTR_SW_WAR
	.align		4
.L_25:
        /*0074*/ 	.byte	0x04, 0x36
        /*0076*/ 	.short	(.L_27 - .L_26)
.L_26:
        /*0078*/ 	.word	0x00000008
.L_27:


//--------------------- .nv.info._Z9addKernelPiPKiS1_ --------------------------
	.section	.nv.info._Z9addKernelPiPKiS1_,"",@"SHT_CUDA_INFO"
	.sectionflags	@""
	.align	4


	//----- nvinfo : EIATTR_CUDA_API_VERSION
	.align		4
        /*0000*/ 	.byte	0x04, 0x37
        /*0002*/ 	.short	(.L_29 - .L_28)
.L_28:
        /*0004*/ 	.word	0x00000082


	//----- nvinfo : EIATTR_KPARAM_INFO
	.align		4
.L_29:
        /*0008*/ 	.byte	0x04, 0x17
        /*000a*/ 	.short	(.L_31 - .L_30)
.L_30:
        /*000c*/ 	.word	0x00000000
        /*0010*/ 	.short	0x0002
        /*0012*/ 	.short	0x0010
        /*0014*/ 	.byte	0x00, 0xf5, 0x21, 0x00


	//----- nvinfo : EIATTR_KPARAM_INFO
	.align		4
.L_31:
        /*0018*/ 	.byte	0x04, 0x17
        /*001a*/ 	.short	(.L_33 - .L_32)
.L_32:
        /*001c*/ 	.word	0x00000000
        /*0020*/ 	.short	0x0001
        /*0022*/ 	.short	0x0008
        /*0024*/ 	.byte	0x00, 0xf5, 0x21, 0x00


	//----- nvinfo : EIATTR_KPARAM_INFO
	.align		4
.L_33:
        /*0028*/ 	.byte	0x04, 0x17
        /*002a*/ 	.short	(.L_35 - .L_34)
.L_34:
        /*002c*/ 	.word	0x00000000
        /*0030*/ 	.short	0x0000
        /*0032*/ 	.short	0x0000
        /*0034*/ 	.byte	0x00, 0xf5, 0x21, 0x00


	//----- nvinfo : EIATTR_SPARSE_MMA_MASK
	.align		4
.L_35:
        /*0038*/ 	.byte	0x03, 0x50
        /*003a*/ 	.short	0x0000


	//----- nvinfo : EIATTR_MAXREG_COUNT
	.align		4
        /*003c*/ 	.byte	0x03, 0x1b
        /*003e*/ 	.short	0x00ff


	//----- nvinfo : EIATTR_MERCURY_ISA_VERSION
	.align		4
        /*0040*/ 	.byte	0x03, 0x5f
        /*0042*/ 	.short	0x0101


	//----- nvinfo : EIATTR_VRC_CTA_INIT_COUNT
	.align		4
        /*0044*/ 	.byte	0x02, 0x4a
	.zero		1
	.zero		1


	//----- nvinfo : EIATTR_EXIT_INSTR_OFFSETS
	.align		4
        /*0048*/ 	.byte	0x04, 0x1c
        /*004a*/ 	.short	(.L_37 - .L_36)


	//   ....[0]....
.L_36:
        /*004c*/ 	.word	0x000000d0


	//----- nvinfo : EIATTR_CBANK_PARAM_SIZE
	.align		4
.L_37:
        /*0050*/ 	.byte	0x03, 0x19
        /*0052*/ 	.short	0x0018


	//----- nvinfo : EIATTR_PARAM_CBANK
	.align		4
        /*0054*/ 	.byte	0x04, 0x0a
        /*0056*/ 	.short	(.L_39 - .L_38)
	.align		4
.L_38:
        /*0058*/ 	.word	index@(.nv.constant0._Z9addKernelPiPKiS1_)
        /*005c*/ 	.short	0x0380
        /*005e*/ 	.short	0x0018


	//----- nvinfo : EIATTR_SW_WAR
	.align		4
.L_39:
        /*0060*/ 	.byte	0x04, 0x36
        /*0062*/ 	.short	(.L_41 - .L_40)
.L_40:
        /*0064*/ 	.word	0x00000008
.L_41:


//--------------------- .nv.callgraph             --------------------------
	.section	.nv.callgraph,"",@"SHT_CUDA_CALLGRAPH"
	.align	4
	.sectionentsize	8
	.align		4
        /*0000*/ 	.word	0x00000000
	.align		4
        /*0004*/ 	.word	0xffffffff
	.align		4
        /*0008*/ 	.word	0x00000000
	.align		4
        /*000c*/ 	.word	0xfffffffe
	.align		4
        /*0010*/ 	.word	0x00000000
	.align		4
        /*0014*/ 	.word	0xfffffffd
	.align		4
        /*0018*/ 	.word	0x00000000
	.align		4
        /*001c*/ 	.word	0xfffffffc


//--------------------- .text._Z15matrixMulSharedPiS_S_i --------------------------
	.section	.text._Z15matrixMulSharedPiS_S_i,"ax",@progbits
	.align	128
        .global         _Z15matrixMulSharedPiS_S_i
        .type           _Z15matrixMulSharedPiS_S_i,@function
        .size           _Z15matrixMulSharedPiS_S_i,(.L_x_6 - _Z15matrixMulSharedPiS_S_i)
        .other          _Z15matrixMulSharedPiS_S_i,@"STO_CUDA_ENTRY STV_DEFAULT"
_Z15matrixMulSharedPiS_S_i:
.text._Z15matrixMulSharedPiS_S_i:
[----:B------:R-:W-:Y:S08]  /*0000*/  LDC R1, c[0x0][0x37c] ;  /* 0x0000df00ff017b82 */ /* 0x000ff00000000800 */
[----:B------:R-:W0:Y:S01]  /*0010*/  LDC R5, c[0x0][0x398] ;  /* 0x0000e600ff057b82 */ /* 0x000e220000000800 */
[----:B------:R-:W1:Y:S01]  /*0020*/  S2R R6, SR_CTAID.Y ;  /* 0x0000000000067919 */ /* 0x000e620000002600 */
[----:B------:R-:W2:Y:S01]  /*0030*/  LDCU.64 UR8, c[0x0][0x358] ;  /* 0x00006b00ff0877ac */ /* 0x000ea20008000a00 */
[----:B------:R-:W-:Y:S01]  /*0040*/  HFMA2 R31, -RZ, RZ, 0, 0 ;  /* 0x00000000ff1f7431 */ /* 0x000fe200000001ff */
[----:B------:R-:W1:Y:S01]  /*0050*/  S2R R3, SR_TID.Y ;  /* 0x0000000000037919 */ /* 0x000e620000002200 */
[----:B------:R-:W3:Y:S01]  /*0060*/  S2R R11, SR_CTAID.X ;  /* 0x00000000000b7919 */ /* 0x000ee20000002500 */
[----:B------:R-:W3:Y:S01]  /*0070*/  S2R R2, SR_TID.X ;  /* 0x0000000000027919 */ /* 0x000ee20000002100 */
[----:B0-----:R-:W-:-:S02]  /*0080*/  ISETP.GE.AND P0, PT, R5, 0x10, PT ;  /* 0x000000100500780c */ /* 0x001fc40003f06270 */
[----:B------:R-:W-:-:S04]  /*0090*/  SHF.R.S32.HI R0, RZ, 0x1f, R5 ;  /* 0x0000001fff007819 */ /* 0x000fc80000011405 */
[----:B------:R-:W-:Y:S02]  /*00a0*/  LEA.HI R0, R0, R5, RZ, 0x4 ;  /* 0x0000000500007211 */ /* 0x000fe400078f20ff */
[----:B-1----:R-:W-:Y:S02]  /*00b0*/  LEA R6, R6, R3, 0x4 ;  /* 0x0000000306067211 */ /* 0x002fe400078e20ff */
[----:B---3--:R-:W-:-:S03]  /*00c0*/  LEA R4, R11, R2, 0x4 ;  /* 0x000000020b047211 */ /* 0x008fc600078e20ff */
[----:B--2---:R-:W-:Y:S05]  /*00d0*/  @!P0 BRA `(.L_x_0) ;  /* 0x0000001400dc8947 */ /* 0x004fea0003800000 */
[----:B------:R-:W0:Y:S01]  /*00e0*/  S2UR UR6, SR_CgaCtaId ;  /* 0x00000000000679c3 */ /* 0x000e220000008800 */
[----:B------:R-:W-:Y:S01]  /*00f0*/  SHF.R.S32.HI R29, RZ, 0x4, R0 ;  /* 0x00000004ff1d7819 */ /* 0x000fe20000011400 */
[----:B------:R-:W-:Y:S01]  /*0100*/  UMOV UR4, 0x400 ;  /* 0x0000040000047882 */ /* 0x000fe20000000000 */
[----:B------:R-:W-:Y:S01]  /*0110*/  IMAD R21, R6, R5, R2 ;  /* 0x0000000506157224 */ /* 0x000fe200078e0202 */
[----:B------:R-:W-:Y:S02]  /*0120*/  MOV R31, RZ ;  /* 0x000000ff001f7202 */ /* 0x000fe40000000f00 */
[----:B------:R-:W-:-:S04]  /*0130*/  IADD3 R0, PT, PT, R29, -0x1, RZ ;  /* 0xffffffff1d007810 */ /* 0x000fc80007ffe0ff */
[----:B------:R-:W-:Y:S02]  /*0140*/  ISETP.GE.U32.AND P0, PT, R0, 0x3, PT ;  /* 0x000000030000780c */ /* 0x000fe40003f06070 */
[----:B------:R-:W-:Y:S01]  /*0150*/  MOV R0, RZ ;  /* 0x000000ff00007202 */ /* 0x000fe20000000f00 */
[----:B0-----:R-:W-:-:S06]  /*0160*/  ULEA UR5, UR6, UR4, 0x18 ;  /* 0x0000000406057291 */ /* 0x001fcc000f8ec0ff */
[----:B------:R-:W-:-:S04]  /*0170*/  LEA R7, R3, UR5, 0x6 ;  /* 0x0000000503077c11 */ /* 0x000fc8000f8e30ff */
[----:B------:R-:W-:Y:S05]  /*0180*/  @!P0 BRA `(.L_x_1) ;  /* 0x0000000c002c8947 */ /* 0x000fea0003800000 */
[C---:B------:R-:W-:Y:S01]  /*0190*/  IADD3 R0, PT, PT, R3.reuse, 0x30, RZ ;  /* 0x0000003003007810 */ /* 0x040fe20007ffe0ff */
[----:B------:R-:W-:Y:S01]  /*01a0*/  UIADD3 UR5, UPT, UPT, UR4, 0x400, URZ ;  /* 0x0000040004057890 */ /* 0x000fe2000fffe0ff */
[C---:B------:R-:W-:Y:S01]  /*01b0*/  IADD3 R8, PT, PT, R3.reuse, 0x20, RZ ;  /* 0x0000002003087810 */ /* 0x040fe20007ffe0ff */
[CCC-:B------:R-:W-:Y:S01]  /*01c0*/  IMAD R24, R3.reuse, R5.reuse, R2.reuse ;  /* 0x0000000503187224 */ /* 0x1c0fe200078e0202 */
[----:B------:R-:W-:Y:S01]  /*01d0*/  IADD3 R9, PT, PT, R3, 0x10, RZ ;  /* 0x0000001003097810 */ /* 0x000fe20007ffe0ff */
[-CC-:B------:R-:W-:Y:S01]  /*01e0*/  IMAD R0, R0, R5.reuse, R2.reuse ;  /* 0x0000000500007224 */ /* 0x180fe200078e0202 */
[----:B------:R-:W-:Y:S01]  /*01f0*/  ULEA UR5, UR6, UR5, 0x18 ;  /* 0x0000000506057291 */ /* 0x000fe2000f8ec0ff */
[-CC-:B------:R-:W-:Y:S02]  /*0200*/  IMAD R8, R8, R5.reuse, R2.reuse ;  /* 0x0000000508087224 */ /* 0x180fe400078e0202 */
[----:B------:R-:W-:Y:S02]  /*0210*/  HFMA2 R31, -RZ, RZ, 0, 0 ;  /* 0x00000000ff1f7431 */ /* 0x000fe400000001ff */
[----:B------:R-:W-:Y:S01]  /*0220*/  IMAD R9, R9, R5, R2 ;  /* 0x0000000509097224 */ /* 0x000fe200078e0202 */
[----:B------:R-:W-:-:S02]  /*0230*/  LEA R30, R11, R0, 0x4 ;  /* 0x000000000b1e7211 */ /* 0x000fc400078e20ff */
[----:B------:R-:W-:Y:S02]  /*0240*/  LOP3.LUT R0, R29, 0x7fffffc, RZ, 0xc0, !PT ;  /* 0x07fffffc1d007812 */ /* 0x000fe400078ec0ff */
[----:B------:R-:W-:Y:S02]  /*0250*/  LEA R22, R2, UR5, 0x2 ;  /* 0x0000000502167c11 */ /* 0x000fe4000f8e10ff */
[C---:B------:R-:W-:Y:S02]  /*0260*/  LEA R24, R11.reuse, R24, 0x4 ;  /* 0x000000180b187211 */ /* 0x040fe400078e20ff */
[C---:B------:R-:W-:Y:S02]  /*0270*/  LEA R28, R11.reuse, R8, 0x4 ;  /* 0x000000080b1c7211 */ /* 0x040fe400078e20ff */
[----:B------:R-:W-:Y:S02]  /*0280*/  LEA R26, R11, R9, 0x4 ;  /* 0x000000090b1a7211 */ /* 0x000fe400078e20ff */
[----:B------:R-:W-:-:S02]  /*0290*/  MOV R27, R21 ;  /* 0x00000015001b7202 */ /* 0x000fc40000000f00 */
[----:B------:R-:W-:Y:S02]  /*02a0*/  LEA R23, R2, R7, 0x2 ;  /* 0x0000000702177211 */ /* 0x000fe400078e10ff */
[----:B------:R-:W-:Y:S02]  /*02b0*/  IADD3 R25, PT, PT, -R0, RZ, RZ ;  /* 0x000000ff00197210 */ /* 0x000fe40007ffe1ff */
[----:B------:R-:W-:-:S07]  /*02c0*/  LEA R20, R3, R22, 0x6 ;  /* 0x0000001603147211 */ /* 0x000fce00078e30ff */
.L_x_2:
[----:B------:R-:W0:Y:S08]  /*02d0*/  LDC.64 R16, c[0x0][0x380] ;  /* 0x0000e000ff107b82 */ /* 0x000e300000000a00 */
[----:B------:R-:W1:Y:S01]  /*02e0*/  LDC.64 R18, c[0x0][0x388] ;  /* 0x0000e200ff127b82 */ /* 0x000e620000000a00 */
[----:B0-----:R-:W-:-:S05]  /*02f0*/  IMAD.WIDE R16, R27, 0x4, R16 ;  /* 0x000000041b107825 */ /* 0x001fca00078e0210 */
[----:B------:R-:W2:Y:S01]  /*0300*/  LDG.E R10, desc[UR8][R16.64] ;  /* 0x00000008100a7981 */ /* 0x000ea2000c1e1900 */
[----:B-1----:R-:W-:-:S05]  /*0310*/  IMAD.WIDE.U32 R8, R24, 0x4, R18 ;  /* 0x0000000418087825 */ /* 0x002fca00078e0012 */
[----:B------:R-:W3:Y:S04]  /*0320*/  LDG.E R35, desc[UR8][R8.64] ;  /* 0x0000000808237981 */ /* 0x000ee8000c1e1900 */
[----:B--2---:R-:W-:Y:S04]  /*0330*/  STS [R23], R10 ;  /* 0x0000000a17007388 */ /* 0x004fe80000000800 */
[----:B---3--:R-:W-:Y:S01]  /*0340*/  STS [R20], R35 ;  /* 0x0000002314007388 */ /* 0x008fe20000000800 */
[----:B------:R-:W-:Y:S06]  /*0350*/  BAR.SYNC.DEFER_BLOCKING 0x0 ;  /* 0x0000000000007b1d */ /* 0x000fec0000010000 */
[----:B------:R-:W-:Y:S04]  /*0360*/  LDS R11, [R22] ;  /* 0x00000000160b7984 */ /* 0x000fe80000000800 */
[----:B------:R-:W0:Y:S04]  /*0370*/  LDS.128 R12, [R7] ;  /* 0x00000000070c7984 */ /* 0x000e280000000c00 */
[----:B------:R-:W1:Y:S04]  /*0380*/  LDS R34, [R22+0x40] ;  /* 0x0000400016227984 */ /* 0x000e680000000800 */
[----:B------:R-:W2:Y:S01]  /*0390*/  LDS R33, [R22+0x80] ;  /* 0x0000800016217984 */ /* 0x000ea20000000800 */
[----:B0-----:R-:W-:-:S03]  /*03a0*/  IMAD R32, R12, R11, R31 ;  /* 0x0000000b0c207224 */ /* 0x001fc600078e021f */
[----:B------:R-:W0:Y:S01]  /*03b0*/  LDS R12, [R22+0xc0] ;  /* 0x0000c000160c7984 */ /* 0x000e220000000800 */
[----:B-1----:R-:W-:-:S03]  /*03c0*/  IMAD R13, R34, R13, R32 ;  /* 0x0000000d220d7224 */ /* 0x002fc600078e0220 */
[----:B------:R-:W-:Y:S04]  /*03d0*/  LDS R34, [R22+0x100] ;  /* 0x0001000016227984 */ /* 0x000fe80000000800 */
[----:B------:R-:W1:Y:S04]  /*03e0*/  LDS.128 R8, [R7+0x10] ;  /* 0x0000100007087984 */ /* 0x000e680000000c00 */
[----:B------:R-:W3:Y:S04]  /*03f0*/  LDS R32, [R22+0x140] ;  /* 0x0001400016207984 */ /* 0x000ee80000000800 */
[----:B------:R-:W4:Y:S01]  /*0400*/  LDS R31, [R22+0x180] ;  /* 0x00018000161f7984 */ /* 0x000f220000000800 */
[----:B--2---:R-:W-:-:S03]  /*0410*/  IMAD R13, R33, R14, R13 ;  /* 0x0000000e210d7224 */ /* 0x004fc600078e020d */
[----:B------:R-:W-:Y:S01]  /*0420*/  LDS R33, [R22+0x280] ;  /* 0x0002800016217984 */ /* 0x000fe20000000800 */
[----:B0-----:R-:W-:-:S04]  /*0430*/  IMAD R13, R12, R15, R13 ;  /* 0x0000000f0c0d7224 */ /* 0x001fc800078e020d */
[----:B-1----:R-:W-:Y:S02]  /*0440*/  IMAD R13, R8, R34, R13 ;  /* 0x00000022080d7224 */ /* 0x002fe400078e020d */
[----:B------:R-:W0:Y:S02]  /*0450*/  LDS R8, [R22+0x1c0] ;  /* 0x0001c00016087984 */ /* 0x000e240000000800 */
[----:B---3--:R-:W-:Y:S02]  /*0460*/  IMAD R9, R32, R9, R13 ;  /* 0x0000000920097224 */ /* 0x008fe400078e020d */
[----:B------:R-:W-:Y:S04]  /*0470*/  LDS R32, [R22+0x200] ;  /* 0x0002000016207984 */ /* 0x000fe80000000800 */
[----:B------:R-:W1:Y:S01]  /*0480*/  LDS.128 R12, [R7+0x20] ;  /* 0x00002000070c7984 */ /* 0x000e620000000c00 */
[----:B----4-:R-:W-:-:S03]  /*0490*/  IMAD R9, R31, R10, R9 ;  /* 0x0000000a1f097224 */ /* 0x010fc600078e0209 */
[----:B------:R-:W2:Y:S04]  /*04a0*/  LDS R31, [R22+0x240] ;  /* 0x00024000161f7984 */ /* 0x000ea80000000800 */
[----:B------:R-:W3:Y:S04]  /*04b0*/  LDS R10, [R22+0x2c0] ;  /* 0x0002c000160a7984 */ /* 0x000ee80000000800 */
[----:B------:R-:W-:Y:S01]  /*04c0*/  LDS R34, [R22+0x3c0] ;  /* 0x0003c00016227984 */ /* 0x000fe20000000800 */
[----:B0-----:R-:W-:-:S03]  /*04d0*/  IMAD R9, R8, R11, R9 ;  /* 0x0000000b08097224 */ /* 0x001fc600078e0209 */
[----:B------:R-:W-:Y:S01]  /*04e0*/  LDS R8, [R22+0x340] ;  /* 0x0003400016087984 */ /* 0x000fe20000000800 */
[----:B-1----:R-:W-:-:S03]  /*04f0*/  IMAD R12, R12, R32, R9 ;  /* 0x000000200c0c7224 */ /* 0x002fc600078e0209 */
[----:B------:R-:W-:Y:S01]  /*0500*/  LDS R9, [R22+0x300] ;  /* 0x0003000016097984 */ /* 0x000fe20000000800 */
[----:B--2---:R-:W-:-:S03]  /*0510*/  IMAD R13, R31, R13, R12 ;  /* 0x0000000d1f0d7224 */ /* 0x004fc600078e020c */
[----:B------:R-:W-:Y:S01]  /*0520*/  LDS R31, [R22+0x380] ;  /* 0x00038000161f7984 */ /* 0x000fe20000000800 */
[----:B------:R-:W-:-:S04]  /*0530*/  IMAD R13, R33, R14, R13 ;  /* 0x0000000e210d7224 */ /* 0x000fc800078e020d */
[----:B---3--:R-:W-:Y:S02]  /*0540*/  IMAD R10, R10, R15, R13 ;  /* 0x0000000f0a0a7224 */ /* 0x008fe400078e020d */
[----:B------:R-:W0:Y:S01]  /*0550*/  LDS.128 R12, [R7+0x30] ;  /* 0x00003000070c7984 */ /* 0x000e220000000c00 */
[----:B------:R-:W-:Y:S01]  /*0560*/  BAR.SYNC.DEFER_BLOCKING 0x0 ;  /* 0x0000000000007b1d */ /* 0x000fe20000010000 */
[----:B------:R-:W-:-:S05]  /*0570*/  IMAD.WIDE.U32 R32, R26, 0x4, R18 ;  /* 0x000000041a207825 */ /* 0x000fca00078e0012 */
[----:B------:R-:W2:Y:S04]  /*0580*/  LDG.E R36, desc[UR8][R16.64+0x40] ;  /* 0x0000400810247981 */ /* 0x000ea8000c1e1900 */
[----:B------:R-:W3:Y:S01]  /*0590*/  LDG.E R33, desc[UR8][R32.64] ;  /* 0x0000000820217981 */ /* 0x000ee2000c1e1900 */
[----:B0-----:R-:W-:-:S04]  /*05a0*/  IMAD R10, R12, R9, R10 ;  /* 0x000000090c0a7224 */ /* 0x001fc800078e020a */
[----:B------:R-:W-:-:S04]  /*05b0*/  IMAD R13, R8, R13, R10 ;  /* 0x0000000d080d7224 */ /* 0x000fc800078e020a */
[----:B------:R-:W-:-:S04]  /*05c0*/  IMAD R13, R31, R14, R13 ;  /* 0x0000000e1f0d7224 */ /* 0x000fc800078e020d */
[----:B------:R-:W-:Y:S01]  /*05d0*/  IMAD R13, R34, R15, R13 ;  /* 0x0000000f220d7224 */ /* 0x000fe200078e020d */
[----:B--2---:R-:W-:Y:S04]  /*05e0*/  STS [R23], R36 ;  /* 0x0000002417007388 */ /* 0x004fe80000000800 */
[----:B---3--:R-:W-:Y:S01]  /*05f0*/  STS [R20], R33 ;  /* 0x0000002114007388 */ /* 0x008fe20000000800 */
[----:B------:R-:W-:Y:S06]  /*0600*/  BAR.SYNC.DEFER_BLOCKING 0x0 ;  /* 0x0000000000007b1d */ /* 0x000fec0000010000 */
[----:B------:R-:W-:Y:S04]  /*0610*/  LDS R35, [R22] ;  /* 0x0000000016237984 */ /* 0x000fe80000000800 */
[----:B------:R-:W0:Y:S04]  /*0620*/  LDS.128 R8, [R7] ;  /* 0x0000000007087984 */ /* 0x000e280000000c00 */
[----:B------:R-:W1:Y:S04]  /*0630*/  LDS R12, [R22+0x40] ;  /* 0x00004000160c7984 */ /* 0x000e680000000800 */
[----:B------:R-:W2:Y:S04]  /*0640*/  LDS R31, [R22+0x80] ;  /* 0x00008000161f7984 */ /* 0x000ea80000000800 */
[----:B------:R-:W-:Y:S04]  /*0650*/  LDS R34, [R22+0x100] ;  /* 0x0001000016227984 */ /* 0x000fe80000000800 */
[----:B------:R-:W-:Y:S04]  /*0660*/  LDS R32, [R22+0x140] ;  /* 0x0001400016207984 */ /* 0x000fe80000000800 */
[----:B------:R-:W-:Y:S01]  /*0670*/  LDS R33, [R22+0x180] ;  /* 0x0001800016217984 */ /* 0x000fe20000000800 */
[----:B0-----:R-:W-:-:S03]  /*0680*/  IMAD R13, R8, R35, R13 ;  /* 0x00000023080d7224 */ /* 0x001fc600078e020d */
[----:B------:R-:W0:Y:S01]  /*0690*/  LDS R8, [R22+0xc0] ;  /* 0x0000c00016087984 */ /* 0x000e220000000800 */
[----:B-1----:R-:W-:-:S03]  /*06a0*/  IMAD R9, R12, R9, R13 ;  /* 0x000000090c097224 */ /* 0x002fc600078e020d */
[----:B------:R-:W1:Y:S01]  /*06b0*/  LDS.128 R12, [R7+0x10] ;  /* 0x00001000070c7984 */ /* 0x000e620000000c00 */
[----:B--2---:R-:W-:-:S03]  /*06c0*/  IMAD R9, R31, R10, R9 ;  /* 0x0000000a1f097224 */ /* 0x004fc600078e0209 */
[----:B------:R-:W-:Y:S01]  /*06d0*/  LDS R31, [R22+0x200] ;  /* 0x00020000161f7984 */ /* 0x000fe20000000800 */
[----:B0-----:R-:W-:-:S04]  /*06e0*/  IMAD R9, R8, R11, R9 ;  /* 0x0000000b08097224 */ /* 0x001fc800078e0209 */
[----:B-1----:R-:W-:Y:S02]  /*06f0*/  IMAD R9, R12, R34, R9 ;  /* 0x000000220c097224 */ /* 0x002fe400078e0209 */
[----:B------:R-:W0:Y:S02]  /*0700*/  LDS R12, [R22+0x1c0] ;  /* 0x0001c000160c7984 */ /* 0x000e240000000800 */
[----:B------:R-:W-:Y:S02]  /*0710*/  IMAD R13, R32, R13, R9 ;  /* 0x0000000d200d7224 */ /* 0x000fe400078e0209 */
[----:B------:R-:W1:Y:S04]  /*0720*/  LDS.128 R8, [R7+0x20] ;  /* 0x0000200007087984 */ /* 0x000e680000000c00 */
[----:B------:R-:W2:Y:S01]  /*0730*/  LDS R32, [R22+0x240] ;  /* 0x0002400016207984 */ /* 0x000ea20000000800 */
[----:B------:R-:W-:-:S03]  /*0740*/  IMAD R13, R33, R14, R13 ;  /* 0x0000000e210d7224 */ /* 0x000fc600078e020d */
[----:B------:R-:W3:Y:S04]  /*0750*/  LDS R33, [R22+0x280] ;  /* 0x0002800016217984 */ /* 0x000ee80000000800 */
[----:B------:R-:W4:Y:S04]  /*0760*/  LDS R14, [R22+0x2c0] ;  /* 0x0002c000160e7984 */ /* 0x000f280000000800 */
[----:B------:R-:W-:Y:S01]  /*0770*/  LDS R34, [R22+0x3c0] ;  /* 0x0003c00016227984 */ /* 0x000fe20000000800 */
[----:B0-----:R-:W-:-:S04]  /*0780*/  IMAD R13, R12, R15, R13 ;  /* 0x0000000f0c0d7224 */ /* 0x001fc800078e020d */
[----:B-1----:R-:W-:Y:S02]  /*0790*/  IMAD R8, R8, R31, R13 ;  /* 0x0000001f08087224 */ /* 0x002fe400078e020d */
[----:B------:R-:W-:Y:S02]  /*07a0*/  LDS R31, [R22+0x380] ;  /* 0x00038000161f7984 */ /* 0x000fe40000000800 */
[----:B--2---:R-:W-:Y:S02]  /*07b0*/  IMAD R9, R32, R9, R8 ;  /* 0x0000000920097224 */ /* 0x004fe400078e0208 */
[----:B------:R-:W-:Y:S02]  /*07c0*/  LDS R8, [R22+0x340] ;  /* 0x0003400016087984 */ /* 0x000fe40000000800 */
[----:B---3--:R-:W-:Y:S02]  /*07d0*/  IMAD R10, R33, R10, R9 ;  /* 0x0000000a210a7224 */ /* 0x008fe400078e0209 */
[----:B------:R-:W-:Y:S02]  /*07e0*/  LDS R9, [R22+0x300] ;  /* 0x0003000016097984 */ /* 0x000fe40000000800 */
[----:B----4-:R-:W-:-:S02]  /*07f0*/  IMAD R10, R14, R11, R10 ;  /* 0x0000000b0e0a7224 */ /* 0x010fc400078e020a */
        /* <DEDUP_REMOVED lines=8> */
[----:B------:R-:W-:Y:S02]  /*0880*/  IMAD R13, R34, R15, R13 ;  /* 0x0000000f220d7224 */ /* 0x000fe400078e020d */
[----:B------:R-:W-:Y:S01]  /*0890*/  IMAD.WIDE.U32 R18, R30, 0x4, R18 ;  /* 0x000000041e127825 */ /* 0x000fe200078e0012 */
[----:B--2---:R-:W-:Y:S04]  /*08a0*/  STS [R23], R36 ;  /* 0x0000002417007388 */ /* 0x004fe80000000800 */
[----:B---3--:R-:W-:Y:S01]  /*08b0*/  STS [R20], R33 ;  /* 0x0000002114007388 */ /* 0x008fe20000000800 */
[----:B------:R-:W-:Y:S06]  /*08c0*/  BAR.SYNC.DEFER_BLOCKING 0x0 ;  /* 0x0000000000007b1d */ /* 0x000fec0000010000 */
[----:B------:R-:W-:Y:S04]  /*08d0*/  LDS R35, [R22] ;  /* 0x0000000016237984 */ /* 0x000fe80000000800 */
[----:B------:R-:W0:Y:S04]  /*08e0*/  LDS.128 R8, [R7] ;  /* 0x0000000007087984 */ /* 0x000e280000000c00 */
[----:B------:R-:W1:Y:S04]  /*08f0*/  LDS R12, [R22+0x40] ;  /* 0x00004000160c7984 */ /* 0x000e680000000800 */
[----:B------:R-:W2:Y:S04]  /*0900*/  LDS R31, [R22+0x80] ;  /* 0x00008000161f7984 */ /* 0x000ea80000000800 */
[----:B------:R-:W3:Y:S04]  /*0910*/  LDS R32, [R22+0xc0] ;  /* 0x0000c00016207984 */ /* 0x000ee80000000800 */
[----:B------:R-:W-:Y:S04]  /*0920*/  LDS R33, [R22+0x100] ;  /* 0x0001000016217984 */ /* 0x000fe80000000800 */
[----:B------:R-:W-:Y:S01]  /*0930*/  LDS R34, [R22+0x240] ;  /* 0x0002400016227984 */ /* 0x000fe20000000800 */
[----:B0-----:R-:W-:-:S03]  /*0940*/  IMAD R8, R8, R35, R13 ;  /* 0x0000002308087224 */ /* 0x001fc600078e020d */
[----:B------:R-:W-:Y:S01]  /*0950*/  LDS R35, [R22+0x300] ;  /* 0x0003000016237984 */ /* 0x000fe20000000800 */
[----:B-1----:R-:W-:-:S03]  /*0960*/  IMAD R9, R12, R9, R8 ;  /* 0x000000090c097224 */ /* 0x002fc600078e0208 */
[----:B------:R-:W0:Y:S04]  /*0970*/  LDS.128 R12, [R7+0x10] ;  /* 0x00001000070c7984 */ /* 0x000e280000000c00 */
[----:B------:R-:W1:Y:S01]  /*0980*/  LDS R8, [R22+0x140] ;  /* 0x0001400016087984 */ /* 0x000e620000000800 */
[----:B--2---:R-:W-:-:S03]  /*0990*/  IMAD R10, R31, R10, R9 ;  /* 0x0000000a1f0a7224 */ /* 0x004fc600078e0209 */
[----:B------:R-:W2:Y:S01]  /*09a0*/  LDS R31, [R22+0x180] ;  /* 0x00018000161f7984 */ /* 0x000ea20000000800 */
[----:B---3--:R-:W-:-:S04]  /*09b0*/  IMAD R11, R32, R11, R10 ;  /* 0x0000000b200b7224 */ /* 0x008fc800078e020a */
[----:B0-----:R-:W-:Y:S02]  /*09c0*/  IMAD R11, R12, R33, R11 ;  /* 0x000000210c0b7224 */ /* 0x001fe400078e020b */
[----:B------:R-:W0:Y:S02]  /*09d0*/  LDS R12, [R22+0x1c0] ;  /* 0x0001c000160c7984 */ /* 0x000e240000000800 */
[----:B-1----:R-:W-:Y:S02]  /*09e0*/  IMAD R32, R8, R13, R11 ;  /* 0x0000000d08207224 */ /* 0x002fe400078e020b */
[----:B------:R-:W-:Y:S04]  /*09f0*/  LDS R33, [R22+0x200] ;  /* 0x0002000016217984 */ /* 0x000fe80000000800 */
[----:B------:R-:W1:Y:S04]  /*0a00*/  LDS.128 R8, [R7+0x20] ;  /* 0x0000200007087984 */ /* 0x000e680000000c00 */
[----:B------:R-:W3:Y:S01]  /*0a10*/  LDS R13, [R22+0x280] ;  /* 0x00028000160d7984 */ /* 0x000ee20000000800 */
[----:B--2---:R-:W-:-:S03]  /*0a20*/  IMAD R14, R31, R14, R32 ;  /* 0x0000000e1f0e7224 */ /* 0x004fc600078e0220 */
[----:B------:R-:W-:Y:S01]  /*0a30*/  LDS R32, [R22+0x3c0] ;  /* 0x0003c00016207984 */ /* 0x000fe20000000800 */
[----:B0-----:R-:W-:-:S04]  /*0a40*/  IMAD R15, R12, R15, R14 ;  /* 0x0000000f0c0f7224 */ /* 0x001fc800078e020e */
[----:B-1----:R-:W-:Y:S02]  /*0a50*/  IMAD R8, R8, R33, R15 ;  /* 0x0000002108087224 */ /* 0x002fe400078e020f */
[----:B------:R-:W-:Y:S02]  /*0a60*/  LDS R33, [R22+0x380] ;  /* 0x0003800016217984 */ /* 0x000fe40000000800 */
[----:B------:R-:W-:Y:S02]  /*0a70*/  IMAD R9, R34, R9, R8 ;  /* 0x0000000922097224 */ /* 0x000fe400078e0208 */
[----:B------:R-:W0:Y:S02]  /*0a80*/  LDS R8, [R22+0x2c0] ;  /* 0x0002c00016087984 */ /* 0x000e240000000800 */
[----:B---3--:R-:W-:Y:S02]  /*0a90*/  IMAD R9, R13, R10, R9 ;  /* 0x0000000a0d097224 */ /* 0x008fe400078e0209 */
[----:B------:R-:W-:Y:S04]  /*0aa0*/  LDS R34, [R22+0x340] ;  /* 0x0003400016227984 */ /* 0x000fe80000000800 */
[----:B------:R-:W1:Y:S01]  /*0ab0*/  LDS.128 R12, [R7+0x30] ;  /* 0x00003000070c7984 */ /* 0x000e620000000c00 */
[----:B------:R-:W-:Y:S06]  /*0ac0*/  BAR.SYNC.DEFER_BLOCKING 0x0 ;  /* 0x0000000000007b1d */ /* 0x000fec0000010000 */
[----:B------:R0:W2:Y:S04]  /*0ad0*/  LDG.E R17, desc[UR8][R16.64+0xc0] ;  /* 0x0000c00810117981 */ /* 0x0000a8000c1e1900 */
[----:B------:R-:W3:Y:S01]  /*0ae0*/  LDG.E R19, desc[UR8][R18.64] ;  /* 0x0000000812137981 */ /* 0x000ee2000c1e1900 */
[----:B0-----:R-:W-:-:S04]  /*0af0*/  IMAD R16, R8, R11, R9 ;  /* 0x0000000b08107224 */ /* 0x001fc800078e0209 */
[----:B-1----:R-:W-:-:S04]  /*0b00*/  IMAD R12, R12, R35, R16 ;  /* 0x000000230c0c7224 */ /* 0x002fc800078e0210 */
[----:B------:R-:W-:-:S04]  /*0b10*/  IMAD R12, R34, R13, R12 ;  /* 0x0000000d220c7224 */ /* 0x000fc800078e020c */
[----:B------:R-:W-:-:S04]  /*0b20*/  IMAD R12, R33, R14, R12 ;  /* 0x0000000e210c7224 */ /* 0x000fc800078e020c */
[----:B------:R-:W-:Y:S01]  /*0b30*/  IMAD R16, R32, R15, R12 ;  /* 0x0000000f20107224 */ /* 0x000fe200078e020c */
[----:B------:R-:W-:-:S04]  /*0b40*/  IADD3 R25, PT, PT, R25, 0x4, RZ ;  /* 0x0000000419197810 */ /* 0x000fc80007ffe0ff */
[----:B------:R-:W-:Y:S02]  /*0b50*/  ISETP.NE.AND P0, PT, R25, RZ, PT ;  /* 0x000000ff1900720c */ /* 0x000fe40003f05270 */
[----:B------:R-:W-:Y:S02]  /*0b60*/  IADD3 R27, PT, PT, R27, 0x40, RZ ;  /* 0x000000401b1b7810 */ /* 0x000fe40007ffe0ff */
[C---:B------:R-:W-:Y:S02]  /*0b70*/  LEA R30, R5.reuse, R30, 0x6 ;  /* 0x0000001e051e7211 */ /* 0x040fe400078e30ff */
[C---:B------:R-:W-:Y:S02]  /*0b80*/  LEA R28, R5.reuse, R28, 0x6 ;  /* 0x0000001c051c7211 */ /* 0x040fe400078e30ff */
[C---:B------:R-:W-:Y:S02]  /*0b90*/  LEA R26, R5.reuse, R26, 0x6 ;  /* 0x0000001a051a7211 */ /* 0x040fe400078e30ff */
[----:B------:R-:W-:Y:S01]  /*0ba0*/  LEA R24, R5, R24, 0x6 ;  /* 0x0000001805187211 */ /* 0x000fe200078e30ff */
        /* <DEDUP_REMOVED lines=9> */
[----:B------:R-:W4:Y:S04]  /*0c40*/  LDS.128 R12, [R7+0x10] ;  /* 0x00001000070c7984 */ /* 0x000f280000000c00 */
[----:B------:R-:W5:Y:S04]  /*0c50*/  LDS R32, [R22+0x140] ;  /* 0x0001400016207984 */ /* 0x000f680000000800 */
[----:B------:R-:W5:Y:S01]  /*0c60*/  LDS R35, [R22+0x180] ;  /* 0x0001800016237984 */ /* 0x000f620000000800 */
[----:B0-----:R-:W-:-:S03]  /*0c70*/  IMAD R8, R8, R31, R16 ;  /* 0x0000001f08087224 */ /* 0x001fc600078e0210 */
[----:B------:R-:W-:Y:S01]  /*0c80*/  LDS R31, [R22+0x200] ;  /* 0x00020000161f7984 */ /* 0x000fe20000000800 */
[----:B-1----:R-:W-:-:S03]  /*0c90*/  IMAD R9, R36, R9, R8 ;  /* 0x0000000924097224 */ /* 0x002fc600078e0208 */
[----:B------:R-:W0:Y:S04]  /*0ca0*/  LDS R8, [R22+0x1c0] ;  /* 0x0001c00016087984 */ /* 0x000e280000000800 */
[----:B------:R-:W1:Y:S01]  /*0cb0*/  LDS.128 R16, [R7+0x20] ;  /* 0x0000200007107984 */ /* 0x000e620000000c00 */
[----:B--2---:R-:W-:-:S04]  /*0cc0*/  IMAD R9, R37, R10, R9 ;  /* 0x0000000a25097224 */ /* 0x004fc800078e0209 */
[----:B---3--:R-:W-:-:S04]  /*0cd0*/  IMAD R9, R34, R11, R9 ;  /* 0x0000000b22097224 */ /* 0x008fc800078e0209 */
[----:B----4-:R-:W-:Y:S02]  /*0ce0*/  IMAD R9, R12, R33, R9 ;  /* 0x000000210c097224 */ /* 0x010fe400078e0209 */
[----:B------:R-:W2:Y:S02]  /*0cf0*/  LDS R12, [R22+0x240] ;  /* 0x00024000160c7984 */ /* 0x000ea40000000800 */
[----:B-----5:R-:W-:Y:S02]  /*0d00*/  IMAD R9, R32, R13, R9 ;  /* 0x0000000d20097224 */ /* 0x020fe400078e0209 */
[----:B------:R-:W3:Y:S02]  /*0d10*/  LDS R13, [R22+0x280] ;  /* 0x00028000160d7984 */ /* 0x000ee40000000800 */
[----:B------:R-:W-:Y:S02]  /*0d20*/  IMAD R9, R35, R14, R9 ;  /* 0x0000000e23097224 */ /* 0x000fe400078e0209 */
[----:B------:R-:W4:Y:S04]  /*0d30*/  LDS R14, [R22+0x2c0] ;  /* 0x0002c000160e7984 */ /* 0x000f280000000800 */
[----:B------:R-:W-:Y:S01]  /*0d40*/  LDS R32, [R22+0x340] ;  /* 0x0003400016207984 */ /* 0x000fe20000000800 */
[----:B0-----:R-:W-:-:S03]  /*0d50*/  IMAD R33, R8, R15, R9 ;  /* 0x0000000f08217224 */ /* 0x001fc600078e0209 */
[----:B------:R-:W-:Y:S04]  /*0d60*/  LDS R15, [R22+0x300] ;  /* 0x00030000160f7984 */ /* 0x000fe80000000800 */
[----:B------:R-:W0:Y:S01]  /*0d70*/  LDS.128 R8, [R7+0x30] ;  /* 0x0000300007087984 */ /* 0x000e220000000c00 */
[----:B-1----:R-:W-:-:S03]  /*0d80*/  IMAD R33, R16, R31, R33 ;  /* 0x0000001f10217224 */ /* 0x002fc600078e0221 */
[----:B------:R-:W1:Y:S04]  /*0d90*/  LDS R31, [R22+0x380] ;  /* 0x00038000161f7984 */ /* 0x000e680000000800 */
[----:B------:R-:W5:Y:S01]  /*0da0*/  LDS R16, [R22+0x3c0] ;  /* 0x0003c00016107984 */ /* 0x000f620000000800 */
[----:B--2---:R-:W-:-:S04]  /*0db0*/  IMAD R12, R12, R17, R33 ;  /* 0x000000110c0c7224 */ /* 0x004fc800078e0221 */
[----:B---3--:R-:W-:-:S04]  /*0dc0*/  IMAD R12, R13, R18, R12 ;  /* 0x000000120d0c7224 */ /* 0x008fc800078e020c */
[----:B----4-:R-:W-:-:S04]  /*0dd0*/  IMAD R12, R14, R19, R12 ;  /* 0x000000130e0c7224 */ /* 0x010fc800078e020c */
[----:B0-----:R-:W-:-:S04]  /*0de0*/  IMAD R8, R8, R15, R12 ;  /* 0x0000000f08087224 */ /* 0x001fc800078e020c */
[----:B------:R-:W-:-:S04]  /*0df0*/  IMAD R8, R32, R9, R8 ;  /* 0x0000000920087224 */ /* 0x000fc800078e0208 */
[----:B-1----:R-:W-:-:S04]  /*0e00*/  IMAD R31, R31, R10, R8 ;  /* 0x0000000a1f1f7224 */ /* 0x002fc800078e0208 */
[----:B-----5:R-:W-:Y:S01]  /*0e10*/  IMAD R31, R16, R11, R31 ;  /* 0x0000000b101f7224 */ /* 0x020fe200078e021f */
[----:B------:R-:W-:Y:S06]  /*0e20*/  BAR.SYNC.DEFER_BLOCKING 0x0 ;  /* 0x0000000000007b1d */ /* 0x000fec0000010000 */
[----:B------:R-:W-:Y:S05]  /*0e30*/  @P0 BRA `(.L_x_2) ;  /* 0xfffffff400240947 */ /* 0x000fea000383ffff */
.L_x_1:
[----:B------:R-:W-:-:S13]  /*0e40*/  LOP3.LUT P0, R8, R29, 0x3, RZ, 0xc0, !PT ;  /* 0x000000031d087812 */ /* 0x000fda000780c0ff */
[----:B------:R-:W-:Y:S05]  /*0e50*/  @!P0 BRA `(.L_x_0) ;  /* 0x00000008007c8947 */ /* 0x000fea0003800000 */
[----:B------:R-:W-:Y:S02]  /*0e60*/  ISETP.NE.AND P0, PT, R8, 0x1, PT ;  /* 0x000000010800780c */ /* 0x000fe40003f05270 */
[----:B------:R-:W-:-:S04]  /*0e70*/  LOP3.LUT R29, R29, 0x1, RZ, 0xc0, !PT ;  /* 0x000000011d1d7812 */ /* 0x000fc800078ec0ff */
[----:B------:R-:W-:-:S07]  /*0e80*/  ISETP.NE.U32.AND P1, PT, R29, 0x1, PT ;  /* 0x000000011d00780c */ /* 0x000fce0003f25070 */
[----:B------:R-:W-:Y:S06]  /*0e90*/  @!P0 BRA `(.L_x_3) ;  /* 0x0000000400908947 */ /* 0x000fec0003800000 */
[----:B------:R-:W0:Y:S01]  /*0ea0*/  LDC.64 R22, c[0x0][0x380] ;  /* 0x0000e000ff167b82 */ /* 0x000e220000000a00 */
[C---:B------:R-:W-:Y:S02]  /*0eb0*/  LEA R18, R0.reuse, R3, 0x4 ;  /* 0x0000000300127211 */ /* 0x040fe400078e20ff */
[----:B------:R-:W-:-:S03]  /*0ec0*/  LEA R9, R0, R21, 0x4 ;  /* 0x0000001500097211 */ /* 0x000fc600078e20ff */
[----:B------:R-:W-:Y:S02]  /*0ed0*/  IMAD R13, R18, R5, R4 ;  /* 0x00000005120d7224 */ /* 0x000fe400078e0204 */
[----:B------:R-:W1:Y:S01]  /*0ee0*/  LDC.64 R16, c[0x0][0x388] ;  /* 0x0000e200ff107b82 */ /* 0x000e620000000a00 */
[----:B0-----:R-:W-:-:S05]  /*0ef0*/  IMAD.WIDE R22, R9, 0x4, R22 ;  /* 0x0000000409167825 */ /* 0x001fca00078e0216 */
[----:B------:R-:W2:Y:S01]  /*0f00*/  LDG.E R19, desc[UR8][R22.64] ;  /* 0x0000000816137981 */ /* 0x000ea2000c1e1900 */
[----:B-1----:R-:W-:-:S05]  /*0f10*/  IMAD.WIDE.U32 R12, R13, 0x4, R16 ;  /* 0x000000040d0c7825 */ /* 0x002fca00078e0010 */
[----:B------:R-:W3:Y:S01]  /*0f20*/  LDG.E R25, desc[UR8][R12.64] ;  /* 0x000000080c197981 */ /* 0x000ee2000c1e1900 */
[----:B------:R-:W-:-:S04]  /*0f30*/  UIADD3 UR5, UPT, UPT, UR4, 0x400, URZ ;  /* 0x0000040004057890 */ /* 0x000fc8000fffe0ff */
[----:B------:R-:W-:Y:S01]  /*0f40*/  ULEA UR5, UR6, UR5, 0x18 ;  /* 0x0000000506057291 */ /* 0x000fe2000f8ec0ff */
[----:B------:R-:W-:-:S05]  /*0f50*/  LEA R30, R2, R7, 0x2 ;  /* 0x00000007021e7211 */ /* 0x000fca00078e10ff */
[----:B------:R-:W-:-:S04]  /*0f60*/  LEA R20, R2, UR5, 0x2 ;  /* 0x0000000502147c11 */ /* 0x000fc8000f8e10ff */
[----:B------:R-:W-:Y:S02]  /*0f70*/  LEA R32, R3, R20, 0x6 ;  /* 0x0000001403207211 */ /* 0x000fe400078e30ff */
[----:B------:R-:W-:Y:S01]  /*0f80*/  IADD3 R18, PT, PT, R18, 0x10, RZ ;  /* 0x0000001012127810 */ /* 0x000fe20007ffe0ff */
        /* <DEDUP_REMOVED lines=11> */
[----:B------:R-:W5:Y:S04]  /*1040*/  LDS R19, [R20+0x180] ;  /* 0x0001800014137984 */ /* 0x000f680000000800 */
[----:B------:R-:W5:Y:S04]  /*1050*/  LDS R24, [R20+0x1c0] ;  /* 0x0001c00014187984 */ /* 0x000f680000000800 */
[----:B------:R-:W-:Y:S01]  /*1060*/  LDS R36, [R20+0x240] ;  /* 0x0002400014247984 */ /* 0x000fe20000000800 */
[----:B0-----:R-:W-:-:S03]  /*1070*/  IMAD R8, R8, R27, R31 ;  /* 0x0000001b08087224 */ /* 0x001fc600078e021f */
[----:B------:R-:W-:Y:S01]  /*1080*/  LDS R27, [R20+0x200] ;  /* 0x00020000141b7984 */ /* 0x000fe20000000800 */
[----:B-1----:R-:W-:-:S03]  /*1090*/  IMAD R9, R28, R9, R8 ;  /* 0x000000091c097224 */ /* 0x002fc600078e0208 */
[----:B------:R-:W-:Y:S01]  /*10a0*/  LDS R31, [R20+0x380] ;  /* 0x00038000141f7984 */ /* 0x000fe20000000800 */
[----:B--2---:R-:W-:-:S03]  /*10b0*/  IMAD R10, R29, R10, R9 ;  /* 0x0000000a1d0a7224 */ /* 0x004fc600078e0209 */
[----:B------:R-:W-:Y:S01]  /*10c0*/  LDS R29, [R20+0x300] ;  /* 0x00030000141d7984 */ /* 0x000fe20000000800 */
[----:B---3--:R-:W-:-:S03]  /*10d0*/  IMAD R11, R33, R11, R10 ;  /* 0x0000000b210b7224 */ /* 0x008fc600078e020a */
[----:B------:R-:W-:Y:S04]  /*10e0*/  LDS R33, [R20+0x280] ;  /* 0x0002800014217984 */ /* 0x000fe80000000800 */
[----:B------:R-:W-:Y:S01]  /*10f0*/  LDS R28, [R20+0x3c0] ;  /* 0x0003c000141c7984 */ /* 0x000fe20000000800 */
[----:B----4-:R-:W-:-:S03]  /*1100*/  IMAD R11, R12, R34, R11 ;  /* 0x000000220c0b7224 */ /* 0x010fc600078e020b */
[----:B------:R-:W-:Y:S01]  /*1110*/  LDS R34, [R20+0x2c0] ;  /* 0x0002c00014227984 */ /* 0x000fe20000000800 */
[----:B-----5:R-:W-:Y:S02]  /*1120*/  IMAD R11, R26, R13, R11 ;  /* 0x0000000d1a0b7224 */ /* 0x020fe400078e020b */
[----:B------:R-:W-:Y:S01]  /*1130*/  IMAD R13, R18, R5, R4 ;  /* 0x00000005120d7224 */ /* 0x000fe200078e0204 */
[----:B------:R-:W-:Y:S01]  /*1140*/  LDS R26, [R20+0x340] ;  /* 0x00034000141a7984 */ /* 0x000fe20000000800 */
[----:B------:R-:W-:Y:S02]  /*1150*/  IMAD R11, R19, R14, R11 ;  /* 0x0000000e130b7224 */ /* 0x000fe400078e020b */
[----:B------:R-:W-:Y:S02]  /*1160*/  IMAD.WIDE.U32 R12, R13, 0x4, R16 ;  /* 0x000000040d0c7825 */ /* 0x000fe400078e0010 */
[----:B------:R-:W-:Y:S02]  /*1170*/  LDS.128 R16, [R7+0x30] ;  /* 0x0000300007107984 */ /* 0x000fe40000000c00 */
[----:B------:R-:W-:-:S02]  /*1180*/  IMAD R35, R24, R15, R11 ;  /* 0x0000000f18237224 */ /* 0x000fc400078e020b */
[----:B------:R-:W0:Y:S01]  /*1190*/  LDS.128 R8, [R7+0x20] ;  /* 0x0000200007087984 */ /* 0x000e220000000c00 */
[----:B------:R-:W-:Y:S06]  /*11a0*/  BAR.SYNC.DEFER_BLOCKING 0x0 ;  /* 0x0000000000007b1d */ /* 0x000fec0000010000 */
[----:B------:R-:W2:Y:S04]  /*11b0*/  LDG.E R23, desc[UR8][R22.64+0x40] ;  /* 0x0000400816177981 */ /* 0x000ea8000c1e1900 */
[----:B------:R-:W3:Y:S01]  /*11c0*/  LDG.E R37, desc[UR8][R12.64] ;  /* 0x000000080c257981 */ /* 0x000ee2000c1e1900 */
[----:B0-----:R-:W-:-:S04]  /*11d0*/  IMAD R8, R8, R27, R35 ;  /* 0x0000001b08087224 */ /* 0x001fc800078e0223 */
[----:B------:R-:W-:-:S04]  /*11e0*/  IMAD R8, R36, R9, R8 ;  /* 0x0000000924087224 */ /* 0x000fc800078e0208 */
[----:B------:R-:W-:-:S04]  /*11f0*/  IMAD R8, R33, R10, R8 ;  /* 0x0000000a21087224 */ /* 0x000fc800078e0208 */
[----:B------:R-:W-:-:S04]  /*1200*/  IMAD R34, R34, R11, R8 ;  /* 0x0000000b22227224 */ /* 0x000fc800078e0208 */
[----:B------:R-:W-:-:S04]  /*1210*/  IMAD R16, R16, R29, R34 ;  /* 0x0000001d10107224 */ /* 0x000fc800078e0222 */
[----:B------:R-:W-:-:S04]  /*1220*/  IMAD R16, R26, R17, R16 ;  /* 0x000000111a107224 */ /* 0x000fc800078e0210 */
[----:B------:R-:W-:-:S04]  /*1230*/  IMAD R16, R31, R18, R16 ;  /* 0x000000121f107224 */ /* 0x000fc800078e0210 */
[----:B------:R-:W-:Y:S01]  /*1240*/  IMAD R28, R28, R19, R16 ;  /* 0x000000131c1c7224 */ /* 0x000fe200078e0210 */
        /* <DEDUP_REMOVED lines=14> */
[----:B------:R-:W-:Y:S04]  /*1330*/  LDS R31, [R20+0x200] ;  /* 0x00020000141f7984 */ /* 0x000fe80000000800 */
[----:B------:R-:W5:Y:S01]  /*1340*/  LDS.128 R16, [R7+0x20] ;  /* 0x0000200007107984 */ /* 0x000f620000000c00 */
[----:B0-----:R-:W-:-:S03]  /*1350*/  IMAD R12, R12, R25, R28 ;  /* 0x000000190c0c7224 */ /* 0x001fc600078e021c */
[----:B------:R-:W0:Y:S01]  /*1360*/  LDS R28, [R20+0x240] ;  /* 0x00024000141c7984 */ /* 0x000e220000000800 */
[----:B-1----:R-:W-:-:S03]  /*1370*/  IMAD R12, R24, R13, R12 ;  /* 0x0000000d180c7224 */ /* 0x002fc600078e020c */
[----:B------:R-:W1:Y:S01]  /*1380*/  LDS R25, [R20+0x280] ;  /* 0x0002800014197984 */ /* 0x000e620000000800 */
[----:B--2---:R-:W-:-:S03]  /*1390*/  IMAD R12, R27, R14, R12 ;  /* 0x0000000e1b0c7224 */ /* 0x004fc600078e020c */
[----:B------:R-:W2:Y:S01]  /*13a0*/  LDS R24, [R20+0x2c0] ;  /* 0x0002c00014187984 */ /* 0x000ea20000000800 */
[----:B---3--:R-:W-:-:S03]  /*13b0*/  IMAD R32, R22, R15, R12 ;  /* 0x0000000f16207224 */ /* 0x008fc600078e020c */
[----:B------:R-:W-:Y:S04]  /*13c0*/  LDS R27, [R20+0x300] ;  /* 0x00030000141b7984 */ /* 0x000fe80000000800 */
[----:B------:R-:W3:Y:S01]  /*13d0*/  LDS.128 R12, [R7+0x30] ;  /* 0x00003000070c7984 */ /* 0x000ee20000000c00 */
[----:B----4-:R-:W-:-:S03]  /*13e0*/  IMAD R8, R8, R23, R32 ;  /* 0x0000001708087224 */ /* 0x010fc600078e0220 */
[----:B------:R-:W4:Y:S01]  /*13f0*/  LDS R22, [R20+0x340] ;  /* 0x0003400014167984 */ /* 0x000f220000000800 */
[----:B-----5:R-:W-:-:S03]  /*1400*/  IMAD R9, R30, R9, R8 ;  /* 0x000000091e097224 */ /* 0x020fc600078e0208 */
[----:B------:R-:W5:Y:S04]  /*1410*/  LDS R23, [R20+0x380] ;  /* 0x0003800014177984 */ /* 0x000f680000000800 */
[----:B------:R-:W5:Y:S01]  /*1420*/  LDS R8, [R20+0x3c0] ;  /* 0x0003c00014087984 */ /* 0x000f620000000800 */
[----:B------:R-:W-:-:S04]  /*1430*/  IMAD R9, R29, R10, R9 ;  /* 0x0000000a1d097224 */ /* 0x000fc800078e0209 */
[----:B------:R-:W-:-:S04]  /*1440*/  IMAD R9, R26, R11, R9 ;  /* 0x0000000b1a097224 */ /* 0x000fc800078e0209 */
[----:B------:R-:W-:-:S04]  /*1450*/  IMAD R9, R16, R31, R9 ;  /* 0x0000001f10097224 */ /* 0x000fc800078e0209 */
[----:B0-----:R-:W-:-:S04]  /*1460*/  IMAD R9, R28, R17, R9 ;  /* 0x000000111c097224 */ /* 0x001fc800078e0209 */
[----:B-1----:R-:W-:-:S04]  /*1470*/  IMAD R9, R25, R18, R9 ;  /* 0x0000001219097224 */ /* 0x002fc800078e0209 */
[----:B--2---:R-:W-:-:S04]  /*1480*/  IMAD R9, R24, R19, R9 ;  /* 0x0000001318097224 */ /* 0x004fc800078e0209 */
[----:B---3--:R-:W-:-:S04]  /*1490*/  IMAD R9, R12, R27, R9 ;  /* 0x0000001b0c097224 */ /* 0x008fc800078e0209 */
[----:B----4-:R-:W-:-:S04]  /*14a0*/  IMAD R9, R22, R13, R9 ;  /* 0x0000000d16097224 */ /* 0x010fc800078e0209 */
[----:B-----5:R-:W-:-:S04]  /*14b0*/  IMAD R9, R23, R14, R9 ;  /* 0x0000000e17097224 */ /* 0x020fc800078e0209 */
[----:B------:R-:W-:Y:S01]  /*14c0*/  IMAD R31, R8, R15, R9 ;  /* 0x0000000f081f7224 */ /* 0x000fe200078e0209 */
[----:B------:R-:W-:Y:S06]  /*14d0*/  BAR.SYNC.DEFER_BLOCKING 0x0 ;  /* 0x0000000000007b1d */ /* 0x000fec0000010000 */
.L_x_3:
[----:B------:R-:W-:Y:S05]  /*14e0*/  @P1 BRA `(.L_x_0) ;  /* 0x0000000000d81947 */ /* 0x000fea0003800000 */
[----:B------:R-:W0:Y:S01]  /*14f0*/  LDC.64 R8, c[0x0][0x380] ;  /* 0x0000e000ff087b82 */ /* 0x000e220000000a00 */
[C---:B------:R-:W-:Y:S02]  /*1500*/  LEA R10, R0.reuse, R3, 0x4 ;  /* 0x00000003000a7211 */ /* 0x040fe400078e20ff */
[----:B------:R-:W-:-:S03]  /*1510*/  LEA R21, R0, R21, 0x4 ;  /* 0x0000001500157211 */ /* 0x000fc600078e20ff */
[----:B------:R-:W-:Y:S02]  /*1520*/  IMAD R11, R10, R5, R4 ;  /* 0x000000050a0b7224 */ /* 0x000fe400078e0204 */
[----:B------:R-:W1:Y:S01]  /*1530*/  LDC.64 R12, c[0x0][0x388] ;  /* 0x0000e200ff0c7b82 */ /* 0x000e620000000a00 */
[----:B0-----:R-:W-:-:S05]  /*1540*/  IMAD.WIDE R8, R21, 0x4, R8 ;  /* 0x0000000415087825 */ /* 0x001fca00078e0208 */
[----:B------:R-:W2:Y:S01]  /*1550*/  LDG.E R14, desc[UR8][R8.64] ;  /* 0x00000008080e7981 */ /* 0x000ea2000c1e1900 */
[----:B-1----:R-:W-:-:S06]  /*1560*/  IMAD.WIDE.U32 R12, R11, 0x4, R12 ;  /* 0x000000040b0c7825 */ /* 0x002fcc00078e000c */
[----:B------:R-:W3:Y:S01]  /*1570*/  LDG.E R12, desc[UR8][R12.64] ;  /* 0x000000080c0c7981 */ /* 0x000ee2000c1e1900 */
[----:B------:R-:W-:-:S04]  /*1580*/  UIADD3 UR4, UPT, UPT, UR4, 0x400, URZ ;  /* 0x0000040004047890 */ /* 0x000fc8000fffe0ff */
[----:B------:R-:W-:Y:S01]  /*1590*/  ULEA UR4, UR6, UR4, 0x18 ;  /* 0x0000000406047291 */ /* 0x000fe2000f8ec0ff */
[----:B------:R-:W-:-:S05]  /*15a0*/  LEA R15, R2, R7, 0x2 ;  /* 0x00000007020f7211 */ /* 0x000fca00078e10ff */
[----:B------:R-:W-:-:S04]  /*15b0*/  LEA R0, R2, UR4, 0x2 ;  /* 0x0000000402007c11 */ /* 0x000fc8000f8e10ff */
        /* <DEDUP_REMOVED lines=41> */
.L_x_0:
[----:B------:R-:W0:Y:S01]  /*1850*/  LDC.64 R2, c[0x0][0x390] ;  /* 0x0000e400ff027b82 */ /* 0x000e220000000a00 */
[----:B------:R-:W-:-:S04]  /*1860*/  IMAD R5, R6, R5, R4 ;  /* 0x0000000506057224 */ /* 0x000fc800078e0204 */
[----:B0-----:R-:W-:-:S05]  /*1870*/  IMAD.WIDE R2, R5, 0x4, R2 ;  /* 0x0000000405027825 */ /* 0x001fca00078e0202 */
[----:B------:R-:W-:Y:S01]  /*1880*/  STG.E desc[UR8][R2.64], R31 ;  /* 0x0000001f02007986 */ /* 0x000fe2000c101908 */
[----:B------:R-:W-:Y:S05]  /*1890*/  EXIT ;  /* 0x000000000000794d */ /* 0x000fea0003800000 */
.L_x_4:
[----:B------:R-:W-:-:S00]  /*18a0*/  BRA `(.L_x_4) ;  /* 0xfffffffc00fc7947 */ /* 0x000fc0000383ffff */
[----:B------:R-:W-:-:S00]  /*18b0*/  NOP ;  /* 0x0000000000007918 */ /* 0x000fc00000000000 */
        /* <DEDUP_REMOVED lines=12> */
.L_x_6:


//--------------------- .text._Z9addKernelPiPKiS1_ --------------------------
	.section	.text._Z9addKernelPiPKiS1_,"ax",@progbits
	.align	128
        .global         _Z9addKernelPiPKiS1_
        .type           _Z9addKernelPiPKiS1_,@function
        .size           _Z9addKernelPiPKiS1_,(.L_x_7 - _Z9addKernelPiPKiS1_)
        .other          _Z9addKernelPiPKiS1_,@"STO_CUDA_ENTRY STV_DEFAULT"
_Z9addKernelPiPKiS1_:
.text._Z9addKernelPiPKiS1_:
[----:B------:R-:W-:Y:S01]  /*0000*/  LDC R1, c[0x0][0x37c] ;  /* 0x0000df00ff017b82 */ /* 0x000fe20000000800 */
[----:B------:R-:W0:Y:S07]  /*0010*/  S2R R9, SR_TID.X ;  /* 0x0000000000097919 */ /* 0x000e2e0000002100 */
[----:B------:R-:W0:Y:S01]  /*0020*/  LDC.64 R2, c[0x0][0x388] ;  /* 0x0000e200ff027b82 */ /* 0x000e220000000a00 */
[----:B------:R-:W1:Y:S07]  /*0030*/  LDCU.64 UR4, c[0x0][0x358] ;  /* 0x00006b00ff0477ac */ /* 0x000e6e0008000a00 */
[----:B------:R-:W2:Y:S08]  /*0040*/  LDC.64 R4, c[0x0][0x390] ;  /* 0x0000e400ff047b82 */ /* 0x000eb00000000a00 */
[----:B------:R-:W3:Y:S01]  /*0050*/  LDC.64 R6, c[0x0][0x380] ;  /* 0x0000e000ff067b82 */ /* 0x000ee20000000a00 */
[----:B0-----:R-:W-:-:S04]  /*0060*/  IMAD.WIDE.U32 R2, R9, 0x4, R2 ;  /* 0x0000000409027825 */ /* 0x001fc800078e0002 */
[C---:B--2---:R-:W-:Y:S02]  /*0070*/  IMAD.WIDE.U32 R4, R9.reuse, 0x4, R4 ;  /* 0x0000000409047825 */ /* 0x044fe400078e0004 */
[----:B-1----:R-:W2:Y:S04]  /*0080*/  LDG.E R2, desc[UR4][R2.64] ;  /* 0x0000000402027981 */ /* 0x002ea8000c1e1900 */
[----:B------:R-:W2:Y:S01]  /*0090*/  LDG.E R5, desc[UR4][R4.64] ;  /* 0x0000000404057981 */ /* 0x000ea2000c1e1900 */
[----:B---3--:R-:W-:Y:S01]  /*00a0*/  IMAD.WIDE.U32 R6, R9, 0x4, R6 ;  /* 0x0000000409067825 */ /* 0x008fe200078e0006 */
[----:B--2---:R-:W-:-:S05]  /*00b0*/  IADD3 R9, PT, PT, R2, R5, RZ ;  /* 0x0000000502097210 */ /* 0x004fca0007ffe0ff */
[----:B------:R-:W-:Y:S01]  /*00c0*/  STG.E desc[UR4][R6.64], R9 ;  /* 0x0000000906007986 */ /* 0x000fe2000c101904 */
[----:B------:R-:W-:Y:S05]  /*00d0*/  EXIT ;  /* 0x000000000000794d */ /* 0x000fea0003800000 */
.L_x_5:
        /* <DEDUP_REMOVED lines=10> */
.L_x_7:


//--------------------- .nv.shared._Z15matrixMulSharedPiS_S_i --------------------------
	.section	.nv.shared._Z15matrixMulSharedPiS_S_i,"aw",@nobits
	.sectionflags	@""
	.align	4
.nv.shared._Z15matrixMulSharedPiS_S_i:
	.zero		3072


//--------------------- .nv.shared.reserved.0     --------------------------
	.section	.nv.shared.reserved.0,"aw",@nobits
	.weak		__nv_reservedSMEM_offset_0_alias
	.size		__nv_reservedSMEM_offset_0_alias, 0, 64
	.other		__nv_reservedSMEM_offset_0_alias,@"STO_CUDA_RESERVED_SHARED STV_DEFAULT"
__nv_reservedSMEM_offset_0_alias:
	.zero		0
	.zero		64


//--------------------- .nv.constant0._Z15matrixMulSharedPiS_S_i --------------------------
	.section	.nv.constant0._Z15matrixMulSharedPiS_S_i,"a",@progbits
	.sectionflags	@""
	.align	4
.nv.constant0._Z15matrixMulSharedPiS_S_i:
	.zero		924


//--------------------- .nv.constant0._Z9addKernelPiPKiS1_ --------------------------
	.section	.nv.constant0._Z9addKernelPiPKiS1_,"a",@progbits
	.sectionflags	@""
	.align	4
.nv.constant0._Z9addKernelPiPKiS1_:
	.zero		920


//--------------------- SYMBOLS --------------------------

	.type		.nv.reservedSmem.offset0,@object
	.size		.nv.reservedSmem.offset0,0x4
	.type		.nv.reservedSmem.cap,@object
	.size		.nv.reservedSmem.cap,0x4
